// auto-generated by cutlass_sweep.gemm — config: {"arch": "sm_100", "cluster_m": 1, "cluster_n": 1, "dtype": "e4m3", "dtype_b": "e4m3", "layout": "nt", "stages": 0, "tile_k": 128, "tile_m": 64, "tile_n": 256}
#include "cutlass/cutlass.h"
#include "cutlass/gemm/collective/collective_builder.hpp"
#include "cutlass/gemm/device/gemm_universal_adapter.h"
#include "cutlass/gemm/kernel/gemm_universal.hpp"
#include "cutlass/epilogue/collective/collective_builder.hpp"

using ElemA = cutlass::float_e4m3_t;
using ElemB = cutlass::float_e4m3_t;
using ElemCD = cutlass::float_e4m3_t;
using Acc  = float;
using TileShape    = cute::Shape<cute::_64, cute::_256, cute::_128>;
using ClusterShape = cute::Shape<cute::_1, cute::_1, cute::_1>;

using CollectiveEpilogue = typename cutlass::epilogue::collective::CollectiveBuilder<
    cutlass::arch::Sm100, cutlass::arch::OpClassTensorOp,
    TileShape, ClusterShape,
    cutlass::epilogue::collective::EpilogueTileAuto,
    Acc, Acc,
    ElemCD, cutlass::layout::RowMajor, 128 / cutlass::sizeof_bits<ElemCD>::value,
    ElemCD, cutlass::layout::RowMajor, 128 / cutlass::sizeof_bits<ElemCD>::value,
    cutlass::epilogue::collective::EpilogueScheduleAuto
  >::CollectiveOp;

using CollectiveMainloop = typename cutlass::gemm::collective::CollectiveBuilder<
    cutlass::arch::Sm100, cutlass::arch::OpClassTensorOp,
    ElemA, cutlass::layout::RowMajor, 128 / cutlass::sizeof_bits<ElemA>::value,
    ElemB, cutlass::layout::ColumnMajor, 128 / cutlass::sizeof_bits<ElemB>::value,
    Acc,
    TileShape, ClusterShape,
    cutlass::gemm::collective::StageCountAutoCarveout<static_cast<int>(sizeof(typename CollectiveEpilogue::SharedStorage))>,
    cutlass::gemm::collective::KernelScheduleAuto
  >::CollectiveOp;

using GemmKernel = cutlass::gemm::kernel::GemmUniversal<
    cute::Shape<int,int,int,int>,
    CollectiveMainloop,
    CollectiveEpilogue
>;
using Gemm = cutlass::gemm::device::GemmUniversalAdapter<GemmKernel>;

// Force the device kernel symbol into the cubin without needing a host main.
auto* _anchor = &cutlass::device_kernel<GemmKernel>;


// ===== COMPILED SASS (sm_100a) =====

	.target	sm_100a

	.elftype	@"ET_EXEC"


//--------------------- .note.nv.tkinfo           --------------------------
	.section	.note.nv.tkinfo,"",@"SHT_NOTE"
	.sectionflags	@"SHF_NOTE_NV_TKINFO"
	.tkinfo
        /*0018*/ 	.word	0x00000002
        /*0030*/ 	.string	""
        /*0030*/ 	.string	"ptxas"
        /*0030*/ 	.string	"Cuda compilation tools, release 13.0, V13.0.88"
        /*0030*/ 	.string	"Build cuda_13.0.r13.0/compiler.36424714_0"
        /*0030*/ 	.string	"-arch sm_100a -m 64 "



//--------------------- .note.nv.cuinfo           --------------------------
	.section	.note.nv.cuinfo,"",@"SHT_NOTE"
	.sectionflags	@"SHF_NOTE_NV_CUINFO"
        /*0018*/ 	.short	0x0002
        /*001a*/ 	.short	0x0064
        /*001c*/ 	.short	0x0082
	.zero		2


//--------------------- .nv.info                  --------------------------
	.section	.nv.info,"",@"SHT_CUDA_INFO"
	.align	4


	//----- nvinfo : EIATTR_REGCOUNT
	.align		4
        /*0000*/ 	.byte	0x04, 0x2f
        /*0002*/ 	.short	(.L_20 - .L_19)
	.align		4
.L_19:
        /*0004*/ 	.word	index@(_ZN7cutlass13device_kernelINS_4gemm6kernel13GemmUniversalIN4cute5tupleIJiiiiEEENS1_10collective13CollectiveMmaINS1_35MainloopSm100TmaUmmaWarpSpecializedILi5ELi2ELi4ENS5_IJNS4_1CILi1EEESB_SB_EEEEENS5_IJNSA_ILi64EEENSA_ILi256EEENSA_ILi128EEEEEENS_12float_e4m3_tENS5_IJlSB_lEEESI_SJ_NS4_8TiledMMAINS4_8MMA_AtomIJNS4_10MMA_TraitsINS4_19SM100_MMA_F8F6F4_SSEJSI_SI_fSE_SF_NS4_17integral_constantINS4_4UMMA5MajorELSQ_0EEESR_NSO_INSP_7ScaleInELSS_0EEEST_EEEEEENS4_6LayoutISC_NS5_IJNSA_ILi0EEESX_SX_EEEEENS5_IJNS4_10UnderscoreES10_S10_EEEEENS4_13SM90_TMA_LOADENS4_14ComposedLayoutINS4_7SwizzleILi3ELi4ELi3EEENS4_18smem_ptr_flag_bitsILi8EEENSW_INS5_IJNSA_ILi8EEESG_EEENS5_IJSG_SB_EEEEEEEvNS4_8identityES13_S1D_vS1E_EENS_8epilogue10collective18CollectiveEpilogueINS1G_23Sm100TmaWarpSpecializedILi4ELi2ELi32ELb0ELb0EEEJSH_NS5_IJNSW_ISE_SB_EES1L_EEESI_SJ_SI_SJ_NS1G_6fusion15FusionCallbacksIS1K_NS1N_17LinearCombinationISI_fSI_fLNS_15FloatRoundStyleE2EEESH_S1M_JEEENS4_5SM1004TMEM4LOAD26SM100_TMEM_LOAD_16dp32b32xES13_NS14_INS15_ILi2ELi4ELi3EEES18_NSW_INS5_IJS19_SE_EEENS5_IJSE_SB_EEEEEEENS4_39AutoVectorizingCopyWithAssumedAlignmentILi128EEENS4_14SM90_TMA_STOREES21_S23_S23_EEEvvEEEEvNT_6ParamsE)
        /*0008*/ 	.word	0x00000079


	//----- nvinfo : EIATTR_FRAME_SIZE
	.align		4
.L_20:
        /*000c*/ 	.byte	0x04, 0x11
        /*000e*/ 	.short	(.L_22 - .L_21)
	.align		4
.L_21:
        /*0010*/ 	.word	index@($__internal_2_$__cuda_sm10x_tcgen05_guardrail_trap_unallocated_columns_being_dealloced)
        /*0014*/ 	.word	0x00000000


	//----- nvinfo : EIATTR_FRAME_SIZE
	.align		4
.L_22:
        /*0018*/ 	.byte	0x04, 0x11
        /*001a*/ 	.short	(.L_24 - .L_23)
	.align		4
.L_23:
        /*001c*/ 	.word	index@($__internal_1_$__cuda_sm10x_tcgen05_guardrail_trap_phase_invalid_during_alloc)
        /*0020*/ 	.word	0x00000000


	//----- nvinfo : EIATTR_FRAME_SIZE
	.align		4
.L_24:
        /*0024*/ 	.byte	0x04, 0x11
        /*0026*/ 	.short	(.L_26 - .L_25)
	.align		4
.L_25:
        /*0028*/ 	.word	index@($__internal_0_$__cuda_sm10x_tcgen05_guardrail_trap_col_being_dealloced_not_returned_by_alloc)
        /*002c*/ 	.word	0x00000000


	//----- nvinfo : EIATTR_FRAME_SIZE
	.align		4
.L_26:
        /*0030*/ 	.byte	0x04, 0x11
        /*0032*/ 	.short	(.L_28 - .L_27)
	.align		4
.L_27:
        /*0034*/ 	.word	index@(_ZN7cutlass13device_kernelINS_4gemm6kernel13GemmUniversalIN4cute5tupleIJiiiiEEENS1_10collective13CollectiveMmaINS1_35MainloopSm100TmaUmmaWarpSpecializedILi5ELi2ELi4ENS5_IJNS4_1CILi1EEESB_SB_EEEEENS5_IJNSA_ILi64EEENSA_ILi256EEENSA_ILi128EEEEEENS_12float_e4m3_tENS5_IJlSB_lEEESI_SJ_NS4_8TiledMMAINS4_8MMA_AtomIJNS4_10MMA_TraitsINS4_19SM100_MMA_F8F6F4_SSEJSI_SI_fSE_SF_NS4_17integral_constantINS4_4UMMA5MajorELSQ_0EEESR_NSO_INSP_7ScaleInELSS_0EEEST_EEEEEENS4_6LayoutISC_NS5_IJNSA_ILi0EEESX_SX_EEEEENS5_IJNS4_10UnderscoreES10_S10_EEEEENS4_13SM90_TMA_LOADENS4_14ComposedLayoutINS4_7SwizzleILi3ELi4ELi3EEENS4_18smem_ptr_flag_bitsILi8EEENSW_INS5_IJNSA_ILi8EEESG_EEENS5_IJSG_SB_EEEEEEEvNS4_8identityES13_S1D_vS1E_EENS_8epilogue10collective18CollectiveEpilogueINS1G_23Sm100TmaWarpSpecializedILi4ELi2ELi32ELb0ELb0EEEJSH_NS5_IJNSW_ISE_SB_EES1L_EEESI_SJ_SI_SJ_NS1G_6fusion15FusionCallbacksIS1K_NS1N_17LinearCombinationISI_fSI_fLNS_15FloatRoundStyleE2EEESH_S1M_JEEENS4_5SM1004TMEM4LOAD26SM100_TMEM_LOAD_16dp32b32xES13_NS14_INS15_ILi2ELi4ELi3EEES18_NSW_INS5_IJS19_SE_EEENS5_IJSE_SB_EEEEEEENS4_39AutoVectorizingCopyWithAssumedAlignmentILi128EEENS4_14SM90_TMA_STOREES21_S23_S23_EEEvvEEEEvNT_6ParamsE)
        /*0038*/ 	.word	0x00000000


	//----- nvinfo : EIATTR_MIN_STACK_SIZE
	.align		4
.L_28:
        /*003c*/ 	.byte	0x04, 0x12
        /*003e*/ 	.short	(.L_30 - .L_29)
	.align		4
.L_29:
        /*0040*/ 	.word	index@(_ZN7cutlass13device_kernelINS_4gemm6kernel13GemmUniversalIN4cute5tupleIJiiiiEEENS1_10collective13CollectiveMmaINS1_35MainloopSm100TmaUmmaWarpSpecializedILi5ELi2ELi4ENS5_IJNS4_1CILi1EEESB_SB_EEEEENS5_IJNSA_ILi64EEENSA_ILi256EEENSA_ILi128EEEEEENS_12float_e4m3_tENS5_IJlSB_lEEESI_SJ_NS4_8TiledMMAINS4_8MMA_AtomIJNS4_10MMA_TraitsINS4_19SM100_MMA_F8F6F4_SSEJSI_SI_fSE_SF_NS4_17integral_constantINS4_4UMMA5MajorELSQ_0EEESR_NSO_INSP_7ScaleInELSS_0EEEST_EEEEEENS4_6LayoutISC_NS5_IJNSA_ILi0EEESX_SX_EEEEENS5_IJNS4_10UnderscoreES10_S10_EEEEENS4_13SM90_TMA_LOADENS4_14ComposedLayoutINS4_7SwizzleILi3ELi4ELi3EEENS4_18smem_ptr_flag_bitsILi8EEENSW_INS5_IJNSA_ILi8EEESG_EEENS5_IJSG_SB_EEEEEEEvNS4_8identityES13_S1D_vS1E_EENS_8epilogue10collective18CollectiveEpilogueINS1G_23Sm100TmaWarpSpecializedILi4ELi2ELi32ELb0ELb0EEEJSH_NS5_IJNSW_ISE_SB_EES1L_EEESI_SJ_SI_SJ_NS1G_6fusion15FusionCallbacksIS1K_NS1N_17LinearCombinationISI_fSI_fLNS_15FloatRoundStyleE2EEESH_S1M_JEEENS4_5SM1004TMEM4LOAD26SM100_TMEM_LOAD_16dp32b32xES13_NS14_INS15_ILi2ELi4ELi3EEES18_NSW_INS5_IJS19_SE_EEENS5_IJSE_SB_EEEEEEENS4_39AutoVectorizingCopyWithAssumedAlignmentILi128EEENS4_14SM90_TMA_STOREES21_S23_S23_EEEvvEEEEvNT_6ParamsE)
        /*0044*/ 	.word	0x00000000
.L_30:


//--------------------- .nv.compat                --------------------------
	.section	.nv.compat,"",@"SHT_CUDA_COMPAT_INFO"
	.align	4
        /*0000*/ 	.byte	0x02, 0x09, 0x01, 0x00, 0x02, 0x02, 0x02, 0x00, 0x02, 0x05, 0x05, 0x00, 0x03, 0x07, 0x01, 0x01
        /*0010*/ 	.byte	0x02, 0x03, 0x01, 0x00, 0x02, 0x06, 0x01, 0x00, 0x04, 0x0b, 0x08, 0x00, 0x09, 0x00, 0x00, 0x00
        /*0020*/ 	.byte	0x00, 0x00, 0x00, 0x00


//--------------------- .nv.info._ZN7cutlass13device_kernelINS_4gemm6kernel13GemmUniversalIN4cute5tupleIJiiiiEEENS1_10collective13CollectiveMmaINS1_35MainloopSm100TmaUmmaWarpSpecializedILi5ELi2ELi4ENS5_IJNS4_1CILi1EEESB_SB_EEEEENS5_IJNSA_ILi64EEENSA_ILi256EEENSA_ILi128EEEEEENS_12float_e4m3_tENS5_IJlSB_lEEESI_SJ_NS4_8TiledMMAINS4_8MMA_AtomIJNS4_10MMA_TraitsINS4_19SM100_MMA_F8F6F4_SSEJSI_SI_fSE_SF_NS4_17integral_constantINS4_4UMMA5MajorELSQ_0EEESR_NSO_INSP_7ScaleInELSS_0EEEST_EEEEEENS4_6LayoutISC_NS5_IJNSA_ILi0EEESX_SX_EEEEENS5_IJNS4_10UnderscoreES10_S10_EEEEENS4_13SM90_TMA_LOADENS4_14ComposedLayoutINS4_7SwizzleILi3ELi4ELi3EEENS4_18smem_ptr_flag_bitsILi8EEENSW_INS5_IJNSA_ILi8EEESG_EEENS5_IJSG_SB_EEEEEEEvNS4_8identityES13_S1D_vS1E_EENS_8epilogue10collective18CollectiveEpilogueINS1G_23Sm100TmaWarpSpecializedILi4ELi2ELi32ELb0ELb0EEEJSH_NS5_IJNSW_ISE_SB_EES1L_EEESI_SJ_SI_SJ_NS1G_6fusion15FusionCallbacksIS1K_NS1N_17LinearCombinationISI_fSI_fLNS_15FloatRoundStyleE2EEESH_S1M_JEEENS4_5SM1004TMEM4LOAD26SM100_TMEM_LOAD_16dp32b32xES13_NS14_INS15_ILi2ELi4ELi3EEES18_NSW_INS5_IJS19_SE_EEENS5_IJSE_SB_EEEEEEENS4_39AutoVectorizingCopyWithAssumedAlignmentILi128EEENS4_14SM90_TMA_STOREES21_S23_S23_EEEvvEEEEvNT_6ParamsE --------------------------
	.section	.nv.info._ZN7cutlass13device_kernelINS_4gemm6kernel13GemmUniversalIN4cute5tupleIJiiiiEEENS1_10collective13CollectiveMmaINS1_35MainloopSm100TmaUmmaWarpSpecializedILi5ELi2ELi4ENS5_IJNS4_1CILi1EEESB_SB_EEEEENS5_IJNSA_ILi64EEENSA_ILi256EEENSA_ILi128EEEEEENS_12float_e4m3_tENS5_IJlSB_lEEESI_SJ_NS4_8TiledMMAINS4_8MMA_AtomIJNS4_10MMA_TraitsINS4_19SM100_MMA_F8F6F4_SSEJSI_SI_fSE_SF_NS4_17integral_constantINS4_4UMMA5MajorELSQ_0EEESR_NSO_INSP_7ScaleInELSS_0EEEST_EEEEEENS4_6LayoutISC_NS5_IJNSA_ILi0EEESX_SX_EEEEENS5_IJNS4_10UnderscoreES10_S10_EEEEENS4_13SM90_TMA_LOADENS4_14ComposedLayoutINS4_7SwizzleILi3ELi4ELi3EEENS4_18smem_ptr_flag_bitsILi8EEENSW_INS5_IJNSA_ILi8EEESG_EEENS5_IJSG_SB_EEEEEEEvNS4_8identityES13_S1D_vS1E_EENS_8epilogue10collective18CollectiveEpilogueINS1G_23Sm100TmaWarpSpecializedILi4ELi2ELi32ELb0ELb0EEEJSH_NS5_IJNSW_ISE_SB_EES1L_EEESI_SJ_SI_SJ_NS1G_6fusion15FusionCallbacksIS1K_NS1N_17LinearCombinationISI_fSI_fLNS_15FloatRoundStyleE2EEESH_S1M_JEEENS4_5SM1004TMEM4LOAD26SM100_TMEM_LOAD_16dp32b32xES13_NS14_INS15_ILi2ELi4ELi3EEES18_NSW_INS5_IJS19_SE_EEENS5_IJSE_SB_EEEEEEENS4_39AutoVectorizingCopyWithAssumedAlignmentILi128EEENS4_14SM90_TMA_STOREES21_S23_S23_EEEvvEEEEvNT_6ParamsE,"",@"SHT_CUDA_INFO"
	.sectionflags	@""
	.align	4


	//----- nvinfo : EIATTR_CUDA_API_VERSION
	.align		4
        /*0000*/ 	.byte	0x04, 0x37
        /*0002*/ 	.short	(.L_32 - .L_31)
.L_31:
        /*0004*/ 	.word	0x00000082


	//----- nvinfo : EIATTR_KPARAM_INFO
	.align		4
.L_32:
        /*0008*/ 	.byte	0x04, 0x17
        /*000a*/ 	.short	(.L_34 - .L_33)
.L_33:
        /*000c*/ 	.word	0x00000000
        /*0010*/ 	.short	0x0000
        /*0012*/ 	.short	0x0000
        /*0014*/ 	.byte	0x00, 0xf0, 0x01, 0x20


	//----- nvinfo : EIATTR_AT_ENTRY_FRAGMENTS
	.align		4
.L_34:
        /*0018*/ 	.byte	0x04, 0x4f
        /*001a*/ 	.short	(.L_36 - .L_35)


	//   ....[0]....
.L_35:
        /*001c*/ 	.word	0x00000006


	//----- nvinfo : EIATTR_RESERVED_SMEM_USED
	.align		4
.L_36:
        /*0020*/ 	.byte	0x01, 0x41
	.zero		2


	//----- nvinfo : EIATTR_SPARSE_MMA_MASK
	.align		4
        /*0024*/ 	.byte	0x03, 0x50
        /*0026*/ 	.short	0x0000


	//----- nvinfo : EIATTR_TCGEN05_1CTA_USED
	.align		4
        /*0028*/ 	.byte	0x01, 0x51
	.zero		2


	//----- nvinfo : EIATTR_MAXREG_COUNT
	.align		4
        /*002c*/ 	.byte	0x03, 0x1b
        /*002e*/ 	.short	0x00ff


	//----- nvinfo : EIATTR_NUM_BARRIERS
	.align		4
        /*0030*/ 	.byte	0x02, 0x4c
        /*0032*/ 	.byte	0x07
	.zero		1


	//----- nvinfo : EIATTR_EXTERNS
	.align		4
        /*0034*/ 	.byte	0x04, 0x0f
        /*0036*/ 	.short	(.L_38 - .L_37)


	//   ....[0]....
	.align		4
.L_37:
        /*0038*/ 	.word	index@(__assertfail)


	//----- nvinfo : EIATTR_MERCURY_ISA_VERSION
	.align		4
.L_38:
        /*003c*/ 	.byte	0x03, 0x5f
        /*003e*/ 	.short	0x0101


	//----- nvinfo : EIATTR_INT_WARP_WIDE_INSTR_OFFSETS
	.align		4
        /*0040*/ 	.byte	0x04, 0x31
        /*0042*/ 	.short	(.L_40 - .L_39)


	//   ....[0]....
.L_39:
        /*0044*/ 	.word	0x00001e00


	//   ....[1]....
        /*0048*/ 	.word	0x00003930


	//   ....[2]....
        /*004c*/ 	.word	0x00003960


	//   ....[3]....
        /*0050*/ 	.word	0x000039b0


	//   ....[4]....
        /*0054*/ 	.word	0x000042d0


	//   ....[5]....
        /*0058*/ 	.word	0x00004330


	//   ....[6]....
        /*005c*/ 	.word	0x00004410


	//   ....[7]....
        /*0060*/ 	.word	0x00004480


	//   ....[8]....
        /*0064*/ 	.word	0x00004590


	//   ....[9]....
        /*0068*/ 	.word	0x00004620


	//   ....[10]....
        /*006c*/ 	.word	0x000047f0


	//   ....[11]....
        /*0070*/ 	.word	0x00004950


	//----- nvinfo : EIATTR_COOP_GROUP_MASK_REGIDS
	.align		4
.L_40:
        /*0074*/ 	.byte	0x04, 0x29
        /*0076*/ 	.short	(.L_42 - .L_41)


	//   ....[0]....
.L_41:
        /*0078*/ 	.word	0xffffffff


	//   ....[1]....
        /*007c*/ 	.word	0xffffffff


	//   ....[2]....
        /*0080*/ 	.word	0xffffffff


	//   ....[3]....
        /*0084*/ 	.word	0xffffffff


	//   ....[4]....
        /*0088*/ 	.word	0xffffffff


	//   ....[5]....
        /*008c*/ 	.word	0xffffffff


	//   ....[6]....
        /*0090*/ 	.word	0xffffffff


	//   ....[7]....
        /*0094*/ 	.word	0xffffffff


	//   ....[8]....
        /*0098*/ 	.word	0xffffffff


	//   ....[9]....
        /*009c*/ 	.word	0xffffffff


	//   ....[10]....
        /*00a0*/ 	.word	0xffffffff


	//   ....[11]....
        /*00a4*/ 	.word	0xffffffff


	//   ....[12]....
        /*00a8*/ 	.word	0xffffffff


	//----- nvinfo : EIATTR_COOP_GROUP_INSTR_OFFSETS
	.align		4
.L_42:
        /*00ac*/ 	.byte	0x04, 0x28
        /*00ae*/ 	.short	(.L_44 - .L_43)


	//   ....[0]....
.L_43:
        /*00b0*/ 	.word	0x00000090


	//   ....[1]....
        /*00b4*/ 	.word	0x000004d0


	//   ....[2]....
        /*00b8*/ 	.word	0x00000660


	//   ....[3]....
        /*00bc*/ 	.word	0x00000800


	//   ....[4]....
        /*00c0*/ 	.word	0x00000900


	//   ....[5]....
        /*00c4*/ 	.word	0x00000a70


	//   ....[6]....
        /*00c8*/ 	.word	0x00000c10


	//   ....[7]....
        /*00cc*/ 	.word	0x00001ce0


	//   ....[8]....
        /*00d0*/ 	.word	0x00002b50


	//   ....[9]....
        /*00d4*/ 	.word	0x00002d60


	//   ....[10]....
        /*00d8*/ 	.word	0x00002d90


	//   ....[11]....
        /*00dc*/ 	.word	0x00003820


	//   ....[12]....
        /*00e0*/ 	.word	0x00003a50


	//----- nvinfo : EIATTR_VRC_CTA_INIT_COUNT
	.align		4
.L_44:
        /*00e4*/ 	.byte	0x02, 0x4a
        /*00e6*/ 	.byte	0x80
	.zero		1


	//----- nvinfo : EIATTR_SYSCALL_OFFSETS
	.align		4
        /*00e8*/ 	.byte	0x04, 0x46
        /*00ea*/ 	.short	(.L_46 - .L_45)


	//   ....[0]....
.L_45:
        /*00ec*/ 	.word	0x000053d0


	//   ....[1]....
        /*00f0*/ 	.word	0x00005510


	//   ....[2]....
        /*00f4*/ 	.word	0x00005d10


	//   ....[3]....
        /*00f8*/ 	.word	0x00006ab0


	//   ....[4]....
        /*00fc*/ 	.word	0x00007810


	//   ....[5]....
        /*0100*/ 	.word	0x000085a0


	//----- nvinfo : EIATTR_MBARRIER_INSTR_OFFSETS
	.align		4
.L_46:
        /*0104*/ 	.byte	0x04, 0x39
        /*0106*/ 	.short	(.L_48 - .L_47)


	//   ....[0]....
.L_47:
        /*0108*/ 	.word	0x000005b0
        /*010c*/ 	.word	0x000000ff
        /*0110*/ 	.word	0x00000000
        /*0114*/ 	.short	0x0100
        /*0116*/ 	.byte	0x05
	.zero		1


	//   ....[1]....
        /*0118*/ 	.word	0x000005c0
        /*011c*/ 	.word	0x000000ff
        /*0120*/ 	.word	0x00000028
        /*0124*/ 	.short	0x0100
        /*0126*/ 	.byte	0x05
	.zero		1


	//   ....[2]....
        /*0128*/ 	.word	0x000005d0
        /*012c*/ 	.word	0x000000ff
        /*0130*/ 	.word	0x00000008
        /*0134*/ 	.short	0x0100
        /*0136*/ 	.byte	0x05
	.zero		1


	//   ....[3]....
        /*0138*/ 	.word	0x000005e0
        /*013c*/ 	.word	0x000000ff
        /*0140*/ 	.word	0x00000030
        /*0144*/ 	.short	0x0100
        /*0146*/ 	.byte	0x05
	.zero		1


	//   ....[4]....
        /*0148*/ 	.word	0x000005f0
        /*014c*/ 	.word	0x000000ff
        /*0150*/ 	.word	0x00000010
        /*0154*/ 	.short	0x0100
        /*0156*/ 	.byte	0x05
	.zero		1


	//   ....[5]....
        /*0158*/ 	.word	0x00000600
        /*015c*/ 	.word	0x000000ff
        /*0160*/ 	.word	0x00000038
        /*0164*/ 	.short	0x0100
        /*0166*/ 	.byte	0x05
	.zero		1


	//   ....[6]....
        /*0168*/ 	.word	0x00000610
        /*016c*/ 	.word	0x000000ff
        /*0170*/ 	.word	0x00000018
        /*0174*/ 	.short	0x0100
        /*0176*/ 	.byte	0x05
	.zero		1


	//   ....[7]....
        /*0178*/ 	.word	0x00000620
        /*017c*/ 	.word	0x000000ff
        /*0180*/ 	.word	0x00000040
        /*0184*/ 	.short	0x0100
        /*0186*/ 	.byte	0x05
	.zero		1


	//   ....[8]....
        /*0188*/ 	.word	0x00000630
        /*018c*/ 	.word	0x000000ff
        /*0190*/ 	.word	0x00000020
        /*0194*/ 	.short	0x0100
        /*0196*/ 	.byte	0x05
	.zero		1


	//   ....[9]....
        /*0198*/ 	.word	0x00000640
        /*019c*/ 	.word	0x000000ff
        /*01a0*/ 	.word	0x00000048
        /*01a4*/ 	.short	0x0100
        /*01a6*/ 	.byte	0x05
	.zero		1


	//   ....[10]....
        /*01a8*/ 	.word	0x00000770
        /*01ac*/ 	.word	0x000000ff
        /*01b0*/ 	.word	0x00000050
        /*01b4*/ 	.short	0x0100
        /*01b6*/ 	.byte	0x07
	.zero		1


	//   ....[11]....
        /*01b8*/ 	.word	0x00000780
        /*01bc*/ 	.word	0x000000ff
        /*01c0*/ 	.word	0x00000070
        /*01c4*/ 	.short	0x0100
        /*01c6*/ 	.byte	0x07
	.zero		1


	//   ....[12]....
        /*01c8*/ 	.word	0x00000790
        /*01cc*/ 	.word	0x000000ff
        /*01d0*/ 	.word	0x00000058
        /*01d4*/ 	.short	0x0100
        /*01d6*/ 	.byte	0x07
	.zero		1


	//   ....[13]....
        /*01d8*/ 	.word	0x000007a0
        /*01dc*/ 	.word	0x000000ff
        /*01e0*/ 	.word	0x00000078
        /*01e4*/ 	.short	0x0100
        /*01e6*/ 	.byte	0x07
	.zero		1


	//   ....[14]....
        /*01e8*/ 	.word	0x000007b0
        /*01ec*/ 	.word	0x000000ff
        /*01f0*/ 	.word	0x00000060
        /*01f4*/ 	.short	0x0100
        /*01f6*/ 	.byte	0x07
	.zero		1


	//   ....[15]....
        /*01f8*/ 	.word	0x000007c0
        /*01fc*/ 	.word	0x000000ff
        /*0200*/ 	.word	0x00000080
        /*0204*/ 	.short	0x0100
        /*0206*/ 	.byte	0x07
	.zero		1


	//   ....[16]....
        /*0208*/ 	.word	0x000007d0
        /*020c*/ 	.word	0x000000ff
        /*0210*/ 	.word	0x00000068
        /*0214*/ 	.short	0x0100
        /*0216*/ 	.byte	0x07
	.zero		1


	//   ....[17]....
        /*0218*/ 	.word	0x000007e0
        /*021c*/ 	.word	0x000000ff
        /*0220*/ 	.word	0x00000088
        /*0224*/ 	.short	0x0100
        /*0226*/ 	.byte	0x07
	.zero		1


	//   ....[18]....
        /*0228*/ 	.word	0x000008d0
        /*022c*/ 	.word	0x000000ff
        /*0230*/ 	.word	0x00000090
        /*0234*/ 	.short	0x0100
        /*0236*/ 	.byte	0x05
	.zero		1


	//   ....[19]....
        /*0238*/ 	.word	0x000008e0
        /*023c*/ 	.word	0x000000ff
        /*0240*/ 	.word	0x00000098
        /*0244*/ 	.short	0x0100
        /*0246*/ 	.byte	0x05
	.zero		1


	//   ....[20]....
        /*0248*/ 	.word	0x00000a20
        /*024c*/ 	.word	0x000000ff
        /*0250*/ 	.word	0x000000a0
        /*0254*/ 	.short	0x0100
        /*0256*/ 	.byte	0x05
	.zero		1


	//   ....[21]....
        /*0258*/ 	.word	0x00000a30
        /*025c*/ 	.word	0x000000ff
        /*0260*/ 	.word	0x000000b0
        /*0264*/ 	.short	0x0100
        /*0266*/ 	.byte	0x05
	.zero		1


	//   ....[22]....
        /*0268*/ 	.word	0x00000a40
        /*026c*/ 	.word	0x000000ff
        /*0270*/ 	.word	0x000000a8
        /*0274*/ 	.short	0x0100
        /*0276*/ 	.byte	0x05
	.zero		1


	//   ....[23]....
        /*0278*/ 	.word	0x00000a50
        /*027c*/ 	.word	0x000000ff
        /*0280*/ 	.word	0x000000b8
        /*0284*/ 	.short	0x0100
        /*0286*/ 	.byte	0x05
	.zero		1


	//   ....[24]....
        /*0288*/ 	.word	0x00000b80
        /*028c*/ 	.word	0x000000ff
        /*0290*/ 	.word	0x000000c0
        /*0294*/ 	.short	0x0100
        /*0296*/ 	.byte	0x07
	.zero		1


	//   ....[25]....
        /*0298*/ 	.word	0x00000b90
        /*029c*/ 	.word	0x000000ff
        /*02a0*/ 	.word	0x000000e0
        /*02a4*/ 	.short	0x0100
        /*02a6*/ 	.byte	0x07
	.zero		1


	//   ....[26]....
        /*02a8*/ 	.word	0x00000ba0
        /*02ac*/ 	.word	0x000000ff
        /*02b0*/ 	.word	0x000000c8
        /*02b4*/ 	.short	0x0100
        /*02b6*/ 	.byte	0x07
	.zero		1


	//   ....[27]....
        /*02b8*/ 	.word	0x00000bb0
        /*02bc*/ 	.word	0x000000ff
        /*02c0*/ 	.word	0x000000e8
        /*02c4*/ 	.short	0x0100
        /*02c6*/ 	.byte	0x07
	.zero		1


	//   ....[28]....
        /*02c8*/ 	.word	0x00000bc0
        /*02cc*/ 	.word	0x000000ff
        /*02d0*/ 	.word	0x000000d0
        /*02d4*/ 	.short	0x0100
        /*02d6*/ 	.byte	0x07
	.zero		1


	//   ....[29]....
        /*02d8*/ 	.word	0x00000bd0
        /*02dc*/ 	.word	0x000000ff
        /*02e0*/ 	.word	0x000000f0
        /*02e4*/ 	.short	0x0100
        /*02e6*/ 	.byte	0x07
	.zero		1


	//   ....[30]....
        /*02e8*/ 	.word	0x00000be0
        /*02ec*/ 	.word	0x000000ff
        /*02f0*/ 	.word	0x000000d8
        /*02f4*/ 	.short	0x0100
        /*02f6*/ 	.byte	0x07
	.zero		1


	//   ....[31]....
        /*02f8*/ 	.word	0x00000bf0
        /*02fc*/ 	.word	0x000000ff
        /*0300*/ 	.word	0x000000f8
        /*0304*/ 	.short	0x0100
        /*0306*/ 	.byte	0x07
	.zero		1


	//   ....[32]....
        /*0308*/ 	.word	0x00000ce0
        /*030c*/ 	.word	0x000000ff
        /*0310*/ 	.word	0x00000100
        /*0314*/ 	.short	0x0100
        /*0316*/ 	.byte	0x05
	.zero		1


	//   ....[33]....
        /*0318*/ 	.word	0x00000cf0
        /*031c*/ 	.word	0x000000ff
        /*0320*/ 	.word	0x00000110
        /*0324*/ 	.short	0x0100
        /*0326*/ 	.byte	0x05
	.zero		1


	//   ....[34]....
        /*0328*/ 	.word	0x00000d00
        /*032c*/ 	.word	0x000000ff
        /*0330*/ 	.word	0x00000108
        /*0334*/ 	.short	0x0100
        /*0336*/ 	.byte	0x05
	.zero		1


	//   ....[35]....
        /*0338*/ 	.word	0x00000d10
        /*033c*/ 	.word	0x000000ff
        /*0340*/ 	.word	0x00000118
        /*0344*/ 	.short	0x0100
        /*0346*/ 	.byte	0x05
	.zero		1


	//   ....[36]....
        /*0348*/ 	.word	0x000015e0
        /*034c*/ 	.word	0x00000002
        /*0350*/ 	.word	0x00000110
        /*0354*/ 	.short	0x010a
        /*0356*/ 	.byte	0xff
	.zero		1


	//   ....[37]....
        /*0358*/ 	.word	0x00001610
        /*035c*/ 	.word	0x00000002
        /*0360*/ 	.word	0x00000100
        /*0364*/ 	.short	0x0101
        /*0366*/ 	.byte	0xff
	.zero		1


	//   ....[38]....
        /*0368*/ 	.word	0x000016e0
        /*036c*/ 	.word	0x000000ff
        /*0370*/ 	.word	0x00000028
        /*0374*/ 	.short	0x010a
        /*0376*/ 	.byte	0x08
	.zero		1


	//   ....[39]....
        /*0378*/ 	.word	0x00001780
        /*037c*/ 	.word	0x000000ff
        /*0380*/ 	.word	0x00000028
        /*0384*/ 	.short	0x010a
        /*0386*/ 	.byte	0x21
	.zero		1


	//   ....[40]....
        /*0388*/ 	.word	0x000018d0
        /*038c*/ 	.word	0x000000ff
        /*0390*/ 	.word	0x00000028
        /*0394*/ 	.short	0x010a
        /*0396*/ 	.byte	0x08
	.zero		1


	//   ....[41]....
        /*0398*/ 	.word	0x000019e0
        /*039c*/ 	.word	0x000000ff
        /*03a0*/ 	.word	0x00000098
        /*03a4*/ 	.short	0x0101
        /*03a6*/ 	.byte	0x04
	.zero		1


	//   ....[42]....
        /*03a8*/ 	.word	0x00001a00
        /*03ac*/ 	.word	0x000000ff
        /*03b0*/ 	.word	0x00000028
        /*03b4*/ 	.short	0x010a
        /*03b6*/ 	.byte	0x08
	.zero		1


	//   ....[43]....
        /*03b8*/ 	.word	0x00001a80
        /*03bc*/ 	.word	0x000000ff
        /*03c0*/ 	.word	0x00000028
        /*03c4*/ 	.short	0x010a
        /*03c6*/ 	.byte	0x11
	.zero		1


	//   ....[44]....
        /*03c8*/ 	.word	0x00001bd0
        /*03cc*/ 	.word	0x000000ff
        /*03d0*/ 	.word	0x00000028
        /*03d4*/ 	.short	0x010a
        /*03d6*/ 	.byte	0x08
	.zero		1


	//   ....[45]....
        /*03d8*/ 	.word	0x00001d10
        /*03dc*/ 	.word	0x00000002
        /*03e0*/ 	.word	0x000000a0
        /*03e4*/ 	.short	0x010a
        /*03e6*/ 	.byte	0xff
	.zero		1


	//   ....[46]....
        /*03e8*/ 	.word	0x00001dd0
        /*03ec*/ 	.word	0x00000002
        /*03f0*/ 	.word	0x00000000
        /*03f4*/ 	.short	0x0101
        /*03f6*/ 	.byte	0xff
	.zero		1


	//   ....[47]....
        /*03f8*/ 	.word	0x00002330
        /*03fc*/ 	.word	0x000000ff
        /*0400*/ 	.word	0x00000000
        /*0404*/ 	.short	0x010a
        /*0406*/ 	.byte	0x05
	.zero		1


	//   ....[48]....
        /*0408*/ 	.word	0x000023c0
        /*040c*/ 	.word	0x000000ff
        /*0410*/ 	.word	0x00000000
        /*0414*/ 	.short	0x010a
        /*0416*/ 	.byte	0x05
	.zero		1


	//   ....[49]....
        /*0418*/ 	.word	0x00002450
        /*041c*/ 	.word	0x000000ff
        /*0420*/ 	.word	0x00000000
        /*0424*/ 	.short	0x010a
        /*0426*/ 	.byte	0x05
	.zero		1


	//   ....[50]....
        /*0428*/ 	.word	0x000024e0
        /*042c*/ 	.word	0x000000ff
        /*0430*/ 	.word	0x00000000
        /*0434*/ 	.short	0x010a
        /*0436*/ 	.byte	0x05
	.zero		1


	//   ....[51]....
        /*0438*/ 	.word	0x00002580
        /*043c*/ 	.word	0x00000000
        /*0440*/ 	.word	0x00000000
        /*0444*/ 	.short	0x010a
        /*0446*/ 	.byte	0xff
	.zero		1


	//   ....[52]....
        /*0448*/ 	.word	0x000026a0
        /*044c*/ 	.word	0x00000000
        /*0450*/ 	.word	0x00000100
        /*0454*/ 	.short	0x010a
        /*0456*/ 	.byte	0xff
	.zero		1


	//   ....[53]....
        /*0458*/ 	.word	0x00002710
        /*045c*/ 	.word	0x00000000
        /*0460*/ 	.word	0x00000000
        /*0464*/ 	.short	0x0101
        /*0466*/ 	.byte	0xff
	.zero		1


	//   ....[54]....
        /*0468*/ 	.word	0x00002730
        /*046c*/ 	.word	0x000000ff
        /*0470*/ 	.word	0x000000b0
        /*0474*/ 	.short	0x010a
        /*0476*/ 	.byte	0x05
	.zero		1


	//   ....[55]....
        /*0478*/ 	.word	0x00002850
        /*047c*/ 	.word	0x00000000
        /*0480*/ 	.word	0x000000a0
        /*0484*/ 	.short	0x010a
        /*0486*/ 	.byte	0xff
	.zero		1


	//   ....[56]....
        /*0488*/ 	.word	0x00002950
        /*048c*/ 	.word	0x00000000
        /*0490*/ 	.word	0x00000000
        /*0494*/ 	.short	0x0101
        /*0496*/ 	.byte	0xff
	.zero		1


	//   ....[57]....
        /*0498*/ 	.word	0x000029e0
        /*049c*/ 	.word	0x000000ff
        /*04a0*/ 	.word	0x000000b0
        /*04a4*/ 	.short	0x0106
        /*04a6*/ 	.byte	0x05
	.zero		1


	//   ....[58]....
        /*04a8*/ 	.word	0x00002a00
        /*04ac*/ 	.word	0x000000ff
        /*04b0*/ 	.word	0x000000b0
        /*04b4*/ 	.short	0x010a
        /*04b6*/ 	.byte	0x05
	.zero		1


	//   ....[59]....
        /*04b8*/ 	.word	0x00002a90
        /*04bc*/ 	.word	0x000000ff
        /*04c0*/ 	.word	0x000000b0
        /*04c4*/ 	.short	0x0106
        /*04c6*/ 	.byte	0x04
	.zero		1


	//   ....[60]....
        /*04c8*/ 	.word	0x00002ad0
        /*04cc*/ 	.word	0x00000000
        /*04d0*/ 	.word	0x000000b0
        /*04d4*/ 	.short	0x010a
        /*04d6*/ 	.byte	0xff
	.zero		1


	//   ....[61]....
        /*04d8*/ 	.word	0x00003010
        /*04dc*/ 	.word	0x00000000
        /*04e0*/ 	.word	0x000000a0
        /*04e4*/ 	.short	0x010a
        /*04e6*/ 	.byte	0xff
	.zero		1


	//   ....[62]....
        /*04e8*/ 	.word	0x00003110
        /*04ec*/ 	.word	0x00000003
        /*04f0*/ 	.word	0x00000000
        /*04f4*/ 	.short	0x0101
        /*04f6*/ 	.byte	0xff
	.zero		1


	//   ....[63]....
        /*04f8*/ 	.word	0x00003120
        /*04fc*/ 	.word	0x000000ff
        /*0500*/ 	.word	0x00000000
        /*0504*/ 	.short	0x010a
        /*0506*/ 	.byte	0x06
	.zero		1


	//   ....[64]....
        /*0508*/ 	.word	0x000031a0
        /*050c*/ 	.word	0x000000ff
        /*0510*/ 	.word	0x000000e0
        /*0514*/ 	.short	0x010a
        /*0516*/ 	.byte	0x07
	.zero		1


	//   ....[65]....
        /*0518*/ 	.word	0x00003280
        /*051c*/ 	.word	0x000000ff
        /*0520*/ 	.word	0x00000000
        /*0524*/ 	.short	0x010a
        /*0526*/ 	.byte	0x06
	.zero		1


	//   ....[66]....
        /*0528*/ 	.word	0x000033b0
        /*052c*/ 	.word	0x000000ff
        /*0530*/ 	.word	0x00000000
        /*0534*/ 	.short	0x010a
        /*0536*/ 	.byte	0x1a
	.zero		1


	//   ....[67]....
        /*0538*/ 	.word	0x00003650
        /*053c*/ 	.word	0x000000ff
        /*0540*/ 	.word	0x00000000
        /*0544*/ 	.short	0x010a
        /*0546*/ 	.byte	0x06
	.zero		1


	//   ....[68]....
        /*0548*/ 	.word	0x000036e0
        /*054c*/ 	.word	0x000000ff
        /*0550*/ 	.word	0x00000000
        /*0554*/ 	.short	0x010a
        /*0556*/ 	.byte	0x06
	.zero		1


	//   ....[69]....
        /*0558*/ 	.word	0x00003770
        /*055c*/ 	.word	0x000000ff
        /*0560*/ 	.word	0x00000000
        /*0564*/ 	.short	0x010a
        /*0566*/ 	.byte	0x06
	.zero		1


	//   ....[70]....
        /*0568*/ 	.word	0x00003800
        /*056c*/ 	.word	0x000000ff
        /*0570*/ 	.word	0x00000000
        /*0574*/ 	.short	0x010a
        /*0576*/ 	.byte	0x07
	.zero		1


	//   ....[71]....
        /*0578*/ 	.word	0x00003c80
        /*057c*/ 	.word	0x00000000
        /*0580*/ 	.word	0x000000a0
        /*0584*/ 	.short	0x010a
        /*0586*/ 	.byte	0xff
	.zero		1


	//   ....[72]....
        /*0588*/ 	.word	0x00003d40
        /*058c*/ 	.word	0x00000000
        /*0590*/ 	.word	0x00000000
        /*0594*/ 	.short	0x0101
        /*0596*/ 	.byte	0xff
	.zero		1


	//   ....[73]....
        /*0598*/ 	.word	0x00004060
        /*059c*/ 	.word	0x000000ff
        /*05a0*/ 	.word	0x00000098
        /*05a4*/ 	.short	0x010a
        /*05a6*/ 	.byte	0x07
	.zero		1


	//   ....[74]....
        /*05a8*/ 	.word	0x00004250
        /*05ac*/ 	.word	0x000000ff
        /*05b0*/ 	.word	0x00000070
        /*05b4*/ 	.short	0x010a
        /*05b6*/ 	.byte	0x07
	.zero		1


	//   ....[75]....
        /*05b8*/ 	.word	0x000043c0
        /*05bc*/ 	.word	0x000000ff
        /*05c0*/ 	.word	0x00000050
        /*05c4*/ 	.short	0x010b
        /*05c6*/ 	.byte	0x07
	.zero		1


	//   ....[76]....
        /*05c8*/ 	.word	0x000043d0
        /*05cc*/ 	.word	0x000000ff
        /*05d0*/ 	.word	0x00000000
        /*05d4*/ 	.short	0x0101
        /*05d6*/ 	.byte	0x08
	.zero		1


	//   ....[77]....
        /*05d8*/ 	.word	0x000043e0
        /*05dc*/ 	.word	0x000000ff
        /*05e0*/ 	.word	0x00000078
        /*05e4*/ 	.short	0x010a
        /*05e6*/ 	.byte	0x07
	.zero		1


	//   ....[78]....
        /*05e8*/ 	.word	0x00004530
        /*05ec*/ 	.word	0x000000ff
        /*05f0*/ 	.word	0x00000058
        /*05f4*/ 	.short	0x010b
        /*05f6*/ 	.byte	0x07
	.zero		1


	//   ....[79]....
        /*05f8*/ 	.word	0x00004540
        /*05fc*/ 	.word	0x000000ff
        /*0600*/ 	.word	0x00000000
        /*0604*/ 	.short	0x0101
        /*0606*/ 	.byte	0x08
	.zero		1


	//   ....[80]....
        /*0608*/ 	.word	0x00004550
        /*060c*/ 	.word	0x000000ff
        /*0610*/ 	.word	0x00000080
        /*0614*/ 	.short	0x010a
        /*0616*/ 	.byte	0x07
	.zero		1


	//   ....[81]....
        /*0618*/ 	.word	0x000046d0
        /*061c*/ 	.word	0x000000ff
        /*0620*/ 	.word	0x00000060
        /*0624*/ 	.short	0x010b
        /*0626*/ 	.byte	0x07
	.zero		1


	//   ....[82]....
        /*0628*/ 	.word	0x00004710
        /*062c*/ 	.word	0x000000ff
        /*0630*/ 	.word	0x00000000
        /*0634*/ 	.short	0x0101
        /*0636*/ 	.byte	0x08
	.zero		1


	//   ....[83]....
        /*0638*/ 	.word	0x00004750
        /*063c*/ 	.word	0x000000ff
        /*0640*/ 	.word	0x00000088
        /*0644*/ 	.short	0x010a
        /*0646*/ 	.byte	0x07
	.zero		1


	//   ....[84]....
        /*0648*/ 	.word	0x00004990
        /*064c*/ 	.word	0x000000ff
        /*0650*/ 	.word	0x00000068
        /*0654*/ 	.short	0x010b
        /*0656*/ 	.byte	0x07
	.zero		1


	//   ....[85]....
        /*0658*/ 	.word	0x000049b0
        /*065c*/ 	.word	0x000000ff
        /*0660*/ 	.word	0x00000000
        /*0664*/ 	.short	0x0101
        /*0666*/ 	.byte	0x0d
	.zero		1


	//   ....[86]....
        /*0668*/ 	.word	0x000049e0
        /*066c*/ 	.word	0x000000ff
        /*0670*/ 	.word	0x00000070
        /*0674*/ 	.short	0x010a
        /*0676*/ 	.byte	0x07
	.zero		1


	//   ....[87]....
        /*0678*/ 	.word	0x00004a00
        /*067c*/ 	.word	0x000000ff
        /*0680*/ 	.word	0x00000078
        /*0684*/ 	.short	0x010a
        /*0686*/ 	.byte	0x07
	.zero		1


	//   ....[88]....
        /*0688*/ 	.word	0x00004a20
        /*068c*/ 	.word	0x000000ff
        /*0690*/ 	.word	0x00000080
        /*0694*/ 	.short	0x010a
        /*0696*/ 	.byte	0x07
	.zero		1


	//   ....[89]....
        /*0698*/ 	.word	0x00004a60
        /*069c*/ 	.word	0x00000000
        /*06a0*/ 	.word	0x00000088
        /*06a4*/ 	.short	0x010a
        /*06a6*/ 	.byte	0xff
	.zero		1


	//   ....[90]....
        /*06a8*/ 	.word	0x00004da0
        /*06ac*/ 	.word	0x00000000
        /*06b0*/ 	.word	0x000000a0
        /*06b4*/ 	.short	0x010a
        /*06b6*/ 	.byte	0xff
	.zero		1


	//   ....[91]....
        /*06b8*/ 	.word	0x00004eb0
        /*06bc*/ 	.word	0x00000000
        /*06c0*/ 	.word	0x00000000
        /*06c4*/ 	.short	0x0101
        /*06c6*/ 	.byte	0xff
	.zero		1


	//   ....[92]....
        /*06c8*/ 	.word	0x000058d0
        /*06cc*/ 	.word	0x00000002
        /*06d0*/ 	.word	0x00000050
        /*06d4*/ 	.short	0x010a
        /*06d6*/ 	.byte	0xff
	.zero		1


	//   ....[93]....
        /*06d8*/ 	.word	0x00005910
        /*06dc*/ 	.word	0x00000071
        /*06e0*/ 	.word	0x000000c0
        /*06e4*/ 	.short	0x010a
        /*06e6*/ 	.byte	0xff
	.zero		1


	//   ....[94]....
        /*06e8*/ 	.word	0x00005a50
        /*06ec*/ 	.word	0x00000002
        /*06f0*/ 	.word	0x00000050
        /*06f4*/ 	.short	0x010a
        /*06f6*/ 	.byte	0xff
	.zero		1


	//   ....[95]....
        /*06f8*/ 	.word	0x00005b70
        /*06fc*/ 	.word	0x00000000
        /*0700*/ 	.word	0x00000000
        /*0704*/ 	.short	0x0101
        /*0706*/ 	.byte	0xff
	.zero		1


	//   ....[96]....
        /*0708*/ 	.word	0x00005bf0
        /*070c*/ 	.word	0x00000071
        /*0710*/ 	.word	0x000000c0
        /*0714*/ 	.short	0x010a
        /*0716*/ 	.byte	0xff
	.zero		1


	//   ....[97]....
        /*0718*/ 	.word	0x00006740
        /*071c*/ 	.word	0x00000000
        /*0720*/ 	.word	0x00000050
        /*0724*/ 	.short	0x010a
        /*0726*/ 	.byte	0xff
	.zero		1


	//   ....[98]....
        /*0728*/ 	.word	0x00006800
        /*072c*/ 	.word	0x00000000
        /*0730*/ 	.word	0x00000050
        /*0734*/ 	.short	0x010a
        /*0736*/ 	.byte	0xff
	.zero		1


	//   ....[99]....
        /*0738*/ 	.word	0x00006930
        /*073c*/ 	.word	0x00000000
        /*0740*/ 	.word	0x00000000
        /*0744*/ 	.short	0x0101
        /*0746*/ 	.byte	0xff
	.zero		1


	//   ....[100]....
        /*0748*/ 	.word	0x000074a0
        /*074c*/ 	.word	0x00000000
        /*0750*/ 	.word	0x00000050
        /*0754*/ 	.short	0x010a
        /*0756*/ 	.byte	0xff
	.zero		1


	//   ....[101]....
        /*0758*/ 	.word	0x00007560
        /*075c*/ 	.word	0x00000000
        /*0760*/ 	.word	0x00000050
        /*0764*/ 	.short	0x010a
        /*0766*/ 	.byte	0xff
	.zero		1


	//   ....[102]....
        /*0768*/ 	.word	0x00007690
        /*076c*/ 	.word	0x00000000
        /*0770*/ 	.word	0x00000000
        /*0774*/ 	.short	0x0101
        /*0776*/ 	.byte	0xff
	.zero		1


	//   ....[103]....
        /*0778*/ 	.word	0x00008230
        /*077c*/ 	.word	0x00000000
        /*0780*/ 	.word	0x00000050
        /*0784*/ 	.short	0x010a
        /*0786*/ 	.byte	0xff
	.zero		1


	//   ....[104]....
        /*0788*/ 	.word	0x000082f0
        /*078c*/ 	.word	0x00000000
        /*0790*/ 	.word	0x00000050
        /*0794*/ 	.short	0x010a
        /*0796*/ 	.byte	0xff
	.zero		1


	//   ....[105]....
        /*0798*/ 	.word	0x00008420
        /*079c*/ 	.word	0x00000000
        /*07a0*/ 	.word	0x00000000
        /*07a4*/ 	.short	0x0101
        /*07a6*/ 	.byte	0xff
	.zero		1


	//   ....[106]....
        /*07a8*/ 	.word	0x00008860
        /*07ac*/ 	.word	0x000000ff
        /*07b0*/ 	.word	0x00000000
        /*07b4*/ 	.short	0x0101
        /*07b6*/ 	.byte	0x05
	.zero		1


	//   ....[107]....
        /*07b8*/ 	.word	0x000090a0
        /*07bc*/ 	.word	0x00000002
        /*07c0*/ 	.word	0x00000110
        /*07c4*/ 	.short	0x010a
        /*07c6*/ 	.byte	0xff
	.zero		1


	//   ....[108]....
        /*07c8*/ 	.word	0x00009100
        /*07cc*/ 	.word	0x00000002
        /*07d0*/ 	.word	0x00000028
        /*07d4*/ 	.short	0x010a
        /*07d6*/ 	.byte	0xff
	.zero		1


	//   ....[109]....
        /*07d8*/ 	.word	0x00009160
        /*07dc*/ 	.word	0x00000002
        /*07e0*/ 	.word	0x00000028
        /*07e4*/ 	.short	0x010a
        /*07e6*/ 	.byte	0xff
	.zero		1


	//   ....[110]....
        /*07e8*/ 	.word	0x000091b0
        /*07ec*/ 	.word	0x00000002
        /*07f0*/ 	.word	0x000000a0
        /*07f4*/ 	.short	0x010a
        /*07f6*/ 	.byte	0xff
	.zero		1


	//   ....[111]....
        /*07f8*/ 	.word	0x00009210
        /*07fc*/ 	.word	0x00000000
        /*0800*/ 	.word	0x00000000
        /*0804*/ 	.short	0x010a
        /*0806*/ 	.byte	0xff
	.zero		1


	//   ....[112]....
        /*0808*/ 	.word	0x00009270
        /*080c*/ 	.word	0x00000000
        /*0810*/ 	.word	0x00000000
        /*0814*/ 	.short	0x010a
        /*0816*/ 	.byte	0xff
	.zero		1


	//   ....[113]....
        /*0818*/ 	.word	0x000092d0
        /*081c*/ 	.word	0x00000000
        /*0820*/ 	.word	0x00000000
        /*0824*/ 	.short	0x010a
        /*0826*/ 	.byte	0xff
	.zero		1


	//   ....[114]....
        /*0828*/ 	.word	0x00009330
        /*082c*/ 	.word	0x00000000
        /*0830*/ 	.word	0x00000000
        /*0834*/ 	.short	0x010a
        /*0836*/ 	.byte	0xff
	.zero		1


	//   ....[115]....
        /*0838*/ 	.word	0x00009380
        /*083c*/ 	.word	0x00000000
        /*0840*/ 	.word	0x00000100
        /*0844*/ 	.short	0x010a
        /*0846*/ 	.byte	0xff
	.zero		1


	//   ....[116]....
        /*0848*/ 	.word	0x000093e0
        /*084c*/ 	.word	0x00000000
        /*0850*/ 	.word	0x000000b0
        /*0854*/ 	.short	0x010a
        /*0856*/ 	.byte	0xff
	.zero		1


	//   ....[117]....
        /*0858*/ 	.word	0x00009430
        /*085c*/ 	.word	0x00000000
        /*0860*/ 	.word	0x000000a0
        /*0864*/ 	.short	0x010a
        /*0866*/ 	.byte	0xff
	.zero		1


	//   ....[118]....
        /*0868*/ 	.word	0x00009490
        /*086c*/ 	.word	0x00000000
        /*0870*/ 	.word	0x000000b0
        /*0874*/ 	.short	0x010a
        /*0876*/ 	.byte	0xff
	.zero		1


	//   ....[119]....
        /*0878*/ 	.word	0x000094e0
        /*087c*/ 	.word	0x00000000
        /*0880*/ 	.word	0x000000a0
        /*0884*/ 	.short	0x010a
        /*0886*/ 	.byte	0xff
	.zero		1


	//   ....[120]....
        /*0888*/ 	.word	0x00009540
        /*088c*/ 	.word	0x00000002
        /*0890*/ 	.word	0x000000e0
        /*0894*/ 	.short	0x010a
        /*0896*/ 	.byte	0xff
	.zero		1


	//   ....[121]....
        /*0898*/ 	.word	0x000095a0
        /*089c*/ 	.word	0x00000000
        /*08a0*/ 	.word	0x00000000
        /*08a4*/ 	.short	0x010a
        /*08a6*/ 	.byte	0xff
	.zero		1


	//   ....[122]....
        /*08a8*/ 	.word	0x00009600
        /*08ac*/ 	.word	0x00000000
        /*08b0*/ 	.word	0x00000000
        /*08b4*/ 	.short	0x010a
        /*08b6*/ 	.byte	0xff
	.zero		1


	//   ....[123]....
        /*08b8*/ 	.word	0x00009660
        /*08bc*/ 	.word	0x00000000
        /*08c0*/ 	.word	0x00000000
        /*08c4*/ 	.short	0x010a
        /*08c6*/ 	.byte	0xff
	.zero		1


	//   ....[124]....
        /*08c8*/ 	.word	0x000096c0
        /*08cc*/ 	.word	0x00000000
        /*08d0*/ 	.word	0x00000000
        /*08d4*/ 	.short	0x010a
        /*08d6*/ 	.byte	0xff
	.zero		1


	//   ....[125]....
        /*08d8*/ 	.word	0x00009720
        /*08dc*/ 	.word	0x00000000
        /*08e0*/ 	.word	0x00000000
        /*08e4*/ 	.short	0x010a
        /*08e6*/ 	.byte	0xff
	.zero		1


	//   ....[126]....
        /*08e8*/ 	.word	0x00009770
        /*08ec*/ 	.word	0x00000000
        /*08f0*/ 	.word	0x000000a0
        /*08f4*/ 	.short	0x010a
        /*08f6*/ 	.byte	0xff
	.zero		1


	//   ....[127]....
        /*08f8*/ 	.word	0x000097d0
        /*08fc*/ 	.word	0x00000000
        /*0900*/ 	.word	0x00000098
        /*0904*/ 	.short	0x010a
        /*0906*/ 	.byte	0xff
	.zero		1


	//   ....[128]....
        /*0908*/ 	.word	0x00009830
        /*090c*/ 	.word	0x00000000
        /*0910*/ 	.word	0x00000070
        /*0914*/ 	.short	0x010a
        /*0916*/ 	.byte	0xff
	.zero		1


	//   ....[129]....
        /*0918*/ 	.word	0x00009890
        /*091c*/ 	.word	0x00000000
        /*0920*/ 	.word	0x00000078
        /*0924*/ 	.short	0x010a
        /*0926*/ 	.byte	0xff
	.zero		1


	//   ....[130]....
        /*0928*/ 	.word	0x000098f0
        /*092c*/ 	.word	0x00000000
        /*0930*/ 	.word	0x00000080
        /*0934*/ 	.short	0x010a
        /*0936*/ 	.byte	0xff
	.zero		1


	//   ....[131]....
        /*0938*/ 	.word	0x00009950
        /*093c*/ 	.word	0x00000000
        /*0940*/ 	.word	0x00000088
        /*0944*/ 	.short	0x010a
        /*0946*/ 	.byte	0xff
	.zero		1


	//   ....[132]....
        /*0948*/ 	.word	0x000099b0
        /*094c*/ 	.word	0x00000000
        /*0950*/ 	.word	0x00000070
        /*0954*/ 	.short	0x010a
        /*0956*/ 	.byte	0xff
	.zero		1


	//   ....[133]....
        /*0958*/ 	.word	0x00009a10
        /*095c*/ 	.word	0x00000000
        /*0960*/ 	.word	0x00000078
        /*0964*/ 	.short	0x010a
        /*0966*/ 	.byte	0xff
	.zero		1


	//   ....[134]....
        /*0968*/ 	.word	0x00009a70
        /*096c*/ 	.word	0x00000000
        /*0970*/ 	.word	0x00000080
        /*0974*/ 	.short	0x010a
        /*0976*/ 	.byte	0xff
	.zero		1


	//   ....[135]....
        /*0978*/ 	.word	0x00009ac0
        /*097c*/ 	.word	0x00000000
        /*0980*/ 	.word	0x000000a0
        /*0984*/ 	.short	0x010a
        /*0986*/ 	.byte	0xff
	.zero		1


	//   ....[136]....
        /*0988*/ 	.word	0x00009b10
        /*098c*/ 	.word	0x00000002
        /*0990*/ 	.word	0x00000050
        /*0994*/ 	.short	0x010a
        /*0996*/ 	.byte	0xff
	.zero		1


	//   ....[137]....
        /*0998*/ 	.word	0x00009b60
        /*099c*/ 	.word	0x00000071
        /*09a0*/ 	.word	0x000000c0
        /*09a4*/ 	.short	0x010a
        /*09a6*/ 	.byte	0xff
	.zero		1


	//   ....[138]....
        /*09a8*/ 	.word	0x00009bb0
        /*09ac*/ 	.word	0x00000000
        /*09b0*/ 	.word	0x00000050
        /*09b4*/ 	.short	0x010a
        /*09b6*/ 	.byte	0xff
	.zero		1


	//   ....[139]....
        /*09b8*/ 	.word	0x00009c00
        /*09bc*/ 	.word	0x00000000
        /*09c0*/ 	.word	0x00000050
        /*09c4*/ 	.short	0x010a
        /*09c6*/ 	.byte	0xff
	.zero		1


	//   ....[140]....
        /*09c8*/ 	.word	0x00009c50
        /*09cc*/ 	.word	0x00000000
        /*09d0*/ 	.word	0x00000050
        /*09d4*/ 	.short	0x010a
        /*09d6*/ 	.byte	0xff
	.zero		1


	//----- nvinfo : EIATTR_NUM_MBARRIERS
	.align		4
.L_48:
        /*09d8*/ 	.byte	0x03, 0x38
        /*09da*/ 	.short	0x0024


	//----- nvinfo : EIATTR_EXIT_INSTR_OFFSETS
	.align		4
        /*09dc*/ 	.byte	0x04, 0x1c
        /*09de*/ 	.short	(.L_50 - .L_49)


	//   ....[0]....
.L_49:
        /*09e0*/ 	.word	0x000025b0


	//   ....[1]....
        /*09e4*/ 	.word	0x00002aa0


	//   ....[2]....
        /*09e8*/ 	.word	0x00002b00


	//   ....[3]....
        /*09ec*/ 	.word	0x00003a60


	//   ....[4]....
        /*09f0*/ 	.word	0x00004a90


	//   ....[5]....
        /*09f4*/ 	.word	0x00004ad0


	//   ....[6]....
        /*09f8*/ 	.word	0x00009090


	//----- nvinfo : EIATTR_MAX_THREADS
	.align		4
.L_50:
        /*09fc*/ 	.byte	0x04, 0x05
        /*09fe*/ 	.short	(.L_52 - .L_51)
.L_51:
        /*0a00*/ 	.word	0x00000100
        /*0a04*/ 	.word	0x00000001
        /*0a08*/ 	.word	0x00000001


	//----- nvinfo : EIATTR_CRS_STACK_SIZE
	.align		4
.L_52:
        /*0a0c*/ 	.byte	0x04, 0x1e
        /*0a0e*/ 	.short	(.L_54 - .L_53)
.L_53:
        /*0a10*/ 	.word	0x00000000


	//----- nvinfo : EIATTR_CBANK_PARAM_SIZE
	.align		4
.L_54:
        /*0a14*/ 	.byte	0x03, 0x19
        /*0a16*/ 	.short	0x0800


	//----- nvinfo : EIATTR_PARAM_CBANK
	.align		4
        /*0a18*/ 	.byte	0x04, 0x0a
        /*0a1a*/ 	.short	(.L_56 - .L_55)
	.align		4
.L_55:
        /*0a1c*/ 	.word	index@(.nv.constant0._ZN7cutlass13device_kernelINS_4gemm6kernel13GemmUniversalIN4cute5tupleIJiiiiEEENS1_10collective13CollectiveMmaINS1_35MainloopSm100TmaUmmaWarpSpecializedILi5ELi2ELi4ENS5_IJNS4_1CILi1EEESB_SB_EEEEENS5_IJNSA_ILi64EEENSA_ILi256EEENSA_ILi128EEEEEENS_12float_e4m3_tENS5_IJlSB_lEEESI_SJ_NS4_8TiledMMAINS4_8MMA_AtomIJNS4_10MMA_TraitsINS4_19SM100_MMA_F8F6F4_SSEJSI_SI_fSE_SF_NS4_17integral_constantINS4_4UMMA5MajorELSQ_0EEESR_NSO_INSP_7ScaleInELSS_0EEEST_EEEEEENS4_6LayoutISC_NS5_IJNSA_ILi0EEESX_SX_EEEEENS5_IJNS4_10UnderscoreES10_S10_EEEEENS4_13SM90_TMA_LOADENS4_14ComposedLayoutINS4_7SwizzleILi3ELi4ELi3EEENS4_18smem_ptr_flag_bitsILi8EEENSW_INS5_IJNSA_ILi8EEESG_EEENS5_IJSG_SB_EEEEEEEvNS4_8identityES13_S1D_vS1E_EENS_8epilogue10collective18CollectiveEpilogueINS1G_23Sm100TmaWarpSpecializedILi4ELi2ELi32ELb0ELb0EEEJSH_NS5_IJNSW_ISE_SB_EES1L_EEESI_SJ_SI_SJ_NS1G_6fusion15FusionCallbacksIS1K_NS1N_17LinearCombinationISI_fSI_fLNS_15FloatRoundStyleE2EEESH_S1M_JEEENS4_5SM1004TMEM4LOAD26SM100_TMEM_LOAD_16dp32b32xES13_NS14_INS15_ILi2ELi4ELi3EEES18_NSW_INS5_IJS19_SE_EEENS5_IJSE_SB_EEEEEEENS4_39AutoVectorizingCopyWithAssumedAlignmentILi128EEENS4_14SM90_TMA_STOREES21_S23_S23_EEEvvEEEEvNT_6ParamsE)
        /*0a20*/ 	.short	0x0380
        /*0a22*/ 	.short	0x0800


	//----- nvinfo : EIATTR_SW_WAR
	.align		4
.L_56:
        /*0a24*/ 	.byte	0x04, 0x36
        /*0a26*/ 	.short	(.L_58 - .L_57)
.L_57:
        /*0a28*/ 	.word	0x00000008
.L_58:


//--------------------- .nv.callgraph             --------------------------
	.section	.nv.callgraph,"",@"SHT_CUDA_CALLGRAPH"
	.align	4
	.sectionentsize	8
	.align		4
        /*0000*/ 	.word	0x00000000
	.align		4
        /*0004*/ 	.word	0xffffffff
	.align		4
        /*0008*/ 	.word	index@(_ZN7cutlass13device_kernelINS_4gemm6kernel13GemmUniversalIN4cute5tupleIJiiiiEEENS1_10collective13CollectiveMmaINS1_35MainloopSm100TmaUmmaWarpSpecializedILi5ELi2ELi4ENS5_IJNS4_1CILi1EEESB_SB_EEEEENS5_IJNSA_ILi64EEENSA_ILi256EEENSA_ILi128EEEEEENS_12float_e4m3_tENS5_IJlSB_lEEESI_SJ_NS4_8TiledMMAINS4_8MMA_AtomIJNS4_10MMA_TraitsINS4_19SM100_MMA_F8F6F4_SSEJSI_SI_fSE_SF_NS4_17integral_constantINS4_4UMMA5MajorELSQ_0EEESR_NSO_INSP_7ScaleInELSS_0EEEST_EEEEEENS4_6LayoutISC_NS5_IJNSA_ILi0EEESX_SX_EEEEENS5_IJNS4_10UnderscoreES10_S10_EEEEENS4_13SM90_TMA_LOADENS4_14ComposedLayoutINS4_7SwizzleILi3ELi4ELi3EEENS4_18smem_ptr_flag_bitsILi8EEENSW_INS5_IJNSA_ILi8EEESG_EEENS5_IJSG_SB_EEEEEEEvNS4_8identityES13_S1D_vS1E_EENS_8epilogue10collective18CollectiveEpilogueINS1G_23Sm100TmaWarpSpecializedILi4ELi2ELi32ELb0ELb0EEEJSH_NS5_IJNSW_ISE_SB_EES1L_EEESI_SJ_SI_SJ_NS1G_6fusion15FusionCallbacksIS1K_NS1N_17LinearCombinationISI_fSI_fLNS_15FloatRoundStyleE2EEESH_S1M_JEEENS4_5SM1004TMEM4LOAD26SM100_TMEM_LOAD_16dp32b32xES13_NS14_INS15_ILi2ELi4ELi3EEES18_NSW_INS5_IJS19_SE_EEENS5_IJSE_SB_EEEEEEENS4_39AutoVectorizingCopyWithAssumedAlignmentILi128EEENS4_14SM90_TMA_STOREES21_S23_S23_EEEvvEEEEvNT_6ParamsE)
	.align		4
        /*000c*/ 	.word	index@(__assertfail)
	.align		4
        /*0010*/ 	.word	0x00000000
	.align		4
        /*0014*/ 	.word	0xfffffffe
	.align		4
        /*0018*/ 	.word	0x00000000
	.align		4
        /*001c*/ 	.word	0xfffffffd
	.align		4
        /*0020*/ 	.word	0x00000000
	.align		4
        /*0024*/ 	.word	0xfffffffc


//--------------------- .nv.constant4             --------------------------
	.section	.nv.constant4,"a",@progbits
	.align	8
	.align		8
.nv.constant4:
        /*0000*/ 	.dword	__assertfail
	.align		8
        /*0008*/ 	.dword	__unnamed_1
	.align		8
        /*0010*/ 	.dword	__unnamed_2
	.align		8
        /*0018*/ 	.dword	__unnamed_3
	.align		8
        /*0020*/ 	.dword	_ZN40_INTERNAL_81fcb74f_4_k_cu_cb1c1e18_317114cuda3std3__45__cpo5beginE
	.align		8
        /*0028*/ 	.dword	_ZN40_INTERNAL_81fcb74f_4_k_cu_cb1c1e18_317114cuda3std3__45__cpo3endE
	.align		8
        /*0030*/ 	.dword	_ZN40_INTERNAL_81fcb74f_4_k_cu_cb1c1e18_317114cuda3std3__45__cpo6cbeginE
	.align		8
        /*0038*/ 	.dword	_ZN40_INTERNAL_81fcb74f_4_k_cu_cb1c1e18_317114cuda3std3__45__cpo4cendE
	.align		8
        /*0040*/ 	.dword	_ZN40_INTERNAL_81fcb74f_4_k_cu_cb1c1e18_317114cuda3std3__442_GLOBAL__N__81fcb74f_4_k_cu_cb1c1e18_317116ignoreE
	.align		8
        /*0048*/ 	.dword	_ZN40_INTERNAL_81fcb74f_4_k_cu_cb1c1e18_317114cuda3std3__419piecewise_constructE
	.align		8
        /*0050*/ 	.dword	_ZN40_INTERNAL_81fcb74f_4_k_cu_cb1c1e18_317114cuda3std3__48in_placeE
	.align		8
        /*0058*/ 	.dword	_ZN40_INTERNAL_81fcb74f_4_k_cu_cb1c1e18_317114cuda3std6ranges3__45__cpo4swapE
	.align		8
        /*0060*/ 	.dword	_ZN40_INTERNAL_81fcb74f_4_k_cu_cb1c1e18_317114cuda3std6ranges3__45__cpo9iter_moveE
	.align		8
        /*0068*/ 	.dword	_ZN40_INTERNAL_81fcb74f_4_k_cu_cb1c1e18_317114cute7productE
	.align		8
        /*0070*/ 	.dword	_ZN40_INTERNAL_81fcb74f_4_k_cu_cb1c1e18_317114cute1_E
	.align		8
        /*0078*/ 	.dword	$str$25
	.align		8
        /*0080*/ 	.dword	$str$26
	.align		8
        /*0088*/ 	.dword	$str$27
	.align		8
        /*0090*/ 	.dword	$str$28


//--------------------- .text._ZN7cutlass13device_kernelINS_4gemm6kernel13GemmUniversalIN4cute5tupleIJiiiiEEENS1_10collective13CollectiveMmaINS1_35MainloopSm100TmaUmmaWarpSpecializedILi5ELi2ELi4ENS5_IJNS4_1CILi1EEESB_SB_EEEEENS5_IJNSA_ILi64EEENSA_ILi256EEENSA_ILi128EEEEEENS_12float_e4m3_tENS5_IJlSB_lEEESI_SJ_NS4_8TiledMMAINS4_8MMA_AtomIJNS4_10MMA_TraitsINS4_19SM100_MMA_F8F6F4_SSEJSI_SI_fSE_SF_NS4_17integral_constantINS4_4UMMA5MajorELSQ_0EEESR_NSO_INSP_7ScaleInELSS_0EEEST_EEEEEENS4_6LayoutISC_NS5_IJNSA_ILi0EEESX_SX_EEEEENS5_IJNS4_10UnderscoreES10_S10_EEEEENS4_13SM90_TMA_LOADENS4_14ComposedLayoutINS4_7SwizzleILi3ELi4ELi3EEENS4_18smem_ptr_flag_bitsILi8EEENSW_INS5_IJNSA_ILi8EEESG_EEENS5_IJSG_SB_EEEEEEEvNS4_8identityES13_S1D_vS1E_EENS_8epilogue10collective18CollectiveEpilogueINS1G_23Sm100TmaWarpSpecializedILi4ELi2ELi32ELb0ELb0EEEJSH_NS5_IJNSW_ISE_SB_EES1L_EEESI_SJ_SI_SJ_NS1G_6fusion15FusionCallbacksIS1K_NS1N_17LinearCombinationISI_fSI_fLNS_15FloatRoundStyleE2EEESH_S1M_JEEENS4_5SM1004TMEM4LOAD26SM100_TMEM_LOAD_16dp32b32xES13_NS14_INS15_ILi2ELi4ELi3EEES18_NSW_INS5_IJS19_SE_EEENS5_IJSE_SB_EEEEEEENS4_39AutoVectorizingCopyWithAssumedAlignmentILi128EEENS4_14SM90_TMA_STOREES21_S23_S23_EEEvvEEEEvNT_6ParamsE --------------------------
	.section	.text._ZN7cutlass13device_kernelINS_4gemm6kernel13GemmUniversalIN4cute5tupleIJiiiiEEENS1_10collective13CollectiveMmaINS1_35MainloopSm100TmaUmmaWarpSpecializedILi5ELi2ELi4ENS5_IJNS4_1CILi1EEESB_SB_EEEEENS5_IJNSA_ILi64EEENSA_ILi256EEENSA_ILi128EEEEEENS_12float_e4m3_tENS5_IJlSB_lEEESI_SJ_NS4_8TiledMMAINS4_8MMA_AtomIJNS4_10MMA_TraitsINS4_19SM100_MMA_F8F6F4_SSEJSI_SI_fSE_SF_NS4_17integral_constantINS4_4UMMA5MajorELSQ_0EEESR_NSO_INSP_7ScaleInELSS_0EEEST_EEEEEENS4_6LayoutISC_NS5_IJNSA_ILi0EEESX_SX_EEEEENS5_IJNS4_10UnderscoreES10_S10_EEEEENS4_13SM90_TMA_LOADENS4_14ComposedLayoutINS4_7SwizzleILi3ELi4ELi3EEENS4_18smem_ptr_flag_bitsILi8EEENSW_INS5_IJNSA_ILi8EEESG_EEENS5_IJSG_SB_EEEEEEEvNS4_8identityES13_S1D_vS1E_EENS_8epilogue10collective18CollectiveEpilogueINS1G_23Sm100TmaWarpSpecializedILi4ELi2ELi32ELb0ELb0EEEJSH_NS5_IJNSW_ISE_SB_EES1L_EEESI_SJ_SI_SJ_NS1G_6fusion15FusionCallbacksIS1K_NS1N_17LinearCombinationISI_fSI_fLNS_15FloatRoundStyleE2EEESH_S1M_JEEENS4_5SM1004TMEM4LOAD26SM100_TMEM_LOAD_16dp32b32xES13_NS14_INS15_ILi2ELi4ELi3EEES18_NSW_INS5_IJS19_SE_EEENS5_IJSE_SB_EEEEEEENS4_39AutoVectorizingCopyWithAssumedAlignmentILi128EEENS4_14SM90_TMA_STOREES21_S23_S23_EEEvvEEEEvNT_6ParamsE,"ax",@progbits
	.align	128
.text._ZN7cutlass13device_kernelINS_4gemm6kernel13GemmUniversalIN4cute5tupleIJiiiiEEENS1_10collective13CollectiveMmaINS1_35MainloopSm100TmaUmmaWarpSpecializedILi5ELi2ELi4ENS5_IJNS4_1CILi1EEESB_SB_EEEEENS5_IJNSA_ILi64EEENSA_ILi256EEENSA_ILi128EEEEEENS_12float_e4m3_tENS5_IJlSB_lEEESI_SJ_NS4_8TiledMMAINS4_8MMA_AtomIJNS4_10MMA_TraitsINS4_19SM100_MMA_F8F6F4_SSEJSI_SI_fSE_SF_NS4_17integral_constantINS4_4UMMA5MajorELSQ_0EEESR_NSO_INSP_7ScaleInELSS_0EEEST_EEEEEENS4_6LayoutISC_NS5_IJNSA_ILi0EEESX_SX_EEEEENS5_IJNS4_10UnderscoreES10_S10_EEEEENS4_13SM90_TMA_LOADENS4_14ComposedLayoutINS4_7SwizzleILi3ELi4ELi3EEENS4_18smem_ptr_flag_bitsILi8EEENSW_INS5_IJNSA_ILi8EEESG_EEENS5_IJSG_SB_EEEEEEEvNS4_8identityES13_S1D_vS1E_EENS_8epilogue10collective18CollectiveEpilogueINS1G_23Sm100TmaWarpSpecializedILi4ELi2ELi32ELb0ELb0EEEJSH_NS5_IJNSW_ISE_SB_EES1L_EEESI_SJ_SI_SJ_NS1G_6fusion15FusionCallbacksIS1K_NS1N_17LinearCombinationISI_fSI_fLNS_15FloatRoundStyleE2EEESH_S1M_JEEENS4_5SM1004TMEM4LOAD26SM100_TMEM_LOAD_16dp32b32xES13_NS14_INS15_ILi2ELi4ELi3EEES18_NSW_INS5_IJS19_SE_EEENS5_IJSE_SB_EEEEEEENS4_39AutoVectorizingCopyWithAssumedAlignmentILi128EEENS4_14SM90_TMA_STOREES21_S23_S23_EEEvvEEEEvNT_6ParamsE:
        .type           _ZN7cutlass13device_kernelINS_4gemm6kernel13GemmUniversalIN4cute5tupleIJiiiiEEENS1_10collective13CollectiveMmaINS1_35MainloopSm100TmaUmmaWarpSpecializedILi5ELi2ELi4ENS5_IJNS4_1CILi1EEESB_SB_EEEEENS5_IJNSA_ILi64EEENSA_ILi256EEENSA_ILi128EEEEEENS_12float_e4m3_tENS5_IJlSB_lEEESI_SJ_NS4_8TiledMMAINS4_8MMA_AtomIJNS4_10MMA_TraitsINS4_19SM100_MMA_F8F6F4_SSEJSI_SI_fSE_SF_NS4_17integral_constantINS4_4UMMA5MajorELSQ_0EEESR_NSO_INSP_7ScaleInELSS_0EEEST_EEEEEENS4_6LayoutISC_NS5_IJNSA_ILi0EEESX_SX_EEEEENS5_IJNS4_10UnderscoreES10_S10_EEEEENS4_13SM90_TMA_LOADENS4_14ComposedLayoutINS4_7SwizzleILi3ELi4ELi3EEENS4_18smem_ptr_flag_bitsILi8EEENSW_INS5_IJNSA_ILi8EEESG_EEENS5_IJSG_SB_EEEEEEEvNS4_8identityES13_S1D_vS1E_EENS_8epilogue10collective18CollectiveEpilogueINS1G_23Sm100TmaWarpSpecializedILi4ELi2ELi32ELb0ELb0EEEJSH_NS5_IJNSW_ISE_SB_EES1L_EEESI_SJ_SI_SJ_NS1G_6fusion15FusionCallbacksIS1K_NS1N_17LinearCombinationISI_fSI_fLNS_15FloatRoundStyleE2EEESH_S1M_JEEENS4_5SM1004TMEM4LOAD26SM100_TMEM_LOAD_16dp32b32xES13_NS14_INS15_ILi2ELi4ELi3EEES18_NSW_INS5_IJS19_SE_EEENS5_IJSE_SB_EEEEEEENS4_39AutoVectorizingCopyWithAssumedAlignmentILi128EEENS4_14SM90_TMA_STOREES21_S23_S23_EEEvvEEEEvNT_6ParamsE,@function
        .size           _ZN7cutlass13device_kernelINS_4gemm6kernel13GemmUniversalIN4cute5tupleIJiiiiEEENS1_10collective13CollectiveMmaINS1_35MainloopSm100TmaUmmaWarpSpecializedILi5ELi2ELi4ENS5_IJNS4_1CILi1EEESB_SB_EEEEENS5_IJNSA_ILi64EEENSA_ILi256EEENSA_ILi128EEEEEENS_12float_e4m3_tENS5_IJlSB_lEEESI_SJ_NS4_8TiledMMAINS4_8MMA_AtomIJNS4_10MMA_TraitsINS4_19SM100_MMA_F8F6F4_SSEJSI_SI_fSE_SF_NS4_17integral_constantINS4_4UMMA5MajorELSQ_0EEESR_NSO_INSP_7ScaleInELSS_0EEEST_EEEEEENS4_6LayoutISC_NS5_IJNSA_ILi0EEESX_SX_EEEEENS5_IJNS4_10UnderscoreES10_S10_EEEEENS4_13SM90_TMA_LOADENS4_14ComposedLayoutINS4_7SwizzleILi3ELi4ELi3EEENS4_18smem_ptr_flag_bitsILi8EEENSW_INS5_IJNSA_ILi8EEESG_EEENS5_IJSG_SB_EEEEEEEvNS4_8identityES13_S1D_vS1E_EENS_8epilogue10collective18CollectiveEpilogueINS1G_23Sm100TmaWarpSpecializedILi4ELi2ELi32ELb0ELb0EEEJSH_NS5_IJNSW_ISE_SB_EES1L_EEESI_SJ_SI_SJ_NS1G_6fusion15FusionCallbacksIS1K_NS1N_17LinearCombinationISI_fSI_fLNS_15FloatRoundStyleE2EEESH_S1M_JEEENS4_5SM1004TMEM4LOAD26SM100_TMEM_LOAD_16dp32b32xES13_NS14_INS15_ILi2ELi4ELi3EEES18_NSW_INS5_IJS19_SE_EEENS5_IJSE_SB_EEEEEEENS4_39AutoVectorizingCopyWithAssumedAlignmentILi128EEENS4_14SM90_TMA_STOREES21_S23_S23_EEEvvEEEEvNT_6ParamsE,(.L_x_173 - _ZN7cutlass13device_kernelINS_4gemm6kernel13GemmUniversalIN4cute5tupleIJiiiiEEENS1_10collective13CollectiveMmaINS1_35MainloopSm100TmaUmmaWarpSpecializedILi5ELi2ELi4ENS5_IJNS4_1CILi1EEESB_SB_EEEEENS5_IJNSA_ILi64EEENSA_ILi256EEENSA_ILi128EEEEEENS_12float_e4m3_tENS5_IJlSB_lEEESI_SJ_NS4_8TiledMMAINS4_8MMA_AtomIJNS4_10MMA_TraitsINS4_19SM100_MMA_F8F6F4_SSEJSI_SI_fSE_SF_NS4_17integral_constantINS4_4UMMA5MajorELSQ_0EEESR_NSO_INSP_7ScaleInELSS_0EEEST_EEEEEENS4_6LayoutISC_NS5_IJNSA_ILi0EEESX_SX_EEEEENS5_IJNS4_10UnderscoreES10_S10_EEEEENS4_13SM90_TMA_LOADENS4_14ComposedLayoutINS4_7SwizzleILi3ELi4ELi3EEENS4_18smem_ptr_flag_bitsILi8EEENSW_INS5_IJNSA_ILi8EEESG_EEENS5_IJSG_SB_EEEEEEEvNS4_8identityES13_S1D_vS1E_EENS_8epilogue10collective18CollectiveEpilogueINS1G_23Sm100TmaWarpSpecializedILi4ELi2ELi32ELb0ELb0EEEJSH_NS5_IJNSW_ISE_SB_EES1L_EEESI_SJ_SI_SJ_NS1G_6fusion15FusionCallbacksIS1K_NS1N_17LinearCombinationISI_fSI_fLNS_15FloatRoundStyleE2EEESH_S1M_JEEENS4_5SM1004TMEM4LOAD26SM100_TMEM_LOAD_16dp32b32xES13_NS14_INS15_ILi2ELi4ELi3EEES18_NSW_INS5_IJS19_SE_EEENS5_IJSE_SB_EEEEEEENS4_39AutoVectorizingCopyWithAssumedAlignmentILi128EEENS4_14SM90_TMA_STOREES21_S23_S23_EEEvvEEEEvNT_6ParamsE)
        .other          _ZN7cutlass13device_kernelINS_4gemm6kernel13GemmUniversalIN4cute5tupleIJiiiiEEENS1_10collective13CollectiveMmaINS1_35MainloopSm100TmaUmmaWarpSpecializedILi5ELi2ELi4ENS5_IJNS4_1CILi1EEESB_SB_EEEEENS5_IJNSA_ILi64EEENSA_ILi256EEENSA_ILi128EEEEEENS_12float_e4m3_tENS5_IJlSB_lEEESI_SJ_NS4_8TiledMMAINS4_8MMA_AtomIJNS4_10MMA_TraitsINS4_19SM100_MMA_F8F6F4_SSEJSI_SI_fSE_SF_NS4_17integral_constantINS4_4UMMA5MajorELSQ_0EEESR_NSO_INSP_7ScaleInELSS_0EEEST_EEEEEENS4_6LayoutISC_NS5_IJNSA_ILi0EEESX_SX_EEEEENS5_IJNS4_10UnderscoreES10_S10_EEEEENS4_13SM90_TMA_LOADENS4_14ComposedLayoutINS4_7SwizzleILi3ELi4ELi3EEENS4_18smem_ptr_flag_bitsILi8EEENSW_INS5_IJNSA_ILi8EEESG_EEENS5_IJSG_SB_EEEEEEEvNS4_8identityES13_S1D_vS1E_EENS_8epilogue10collective18CollectiveEpilogueINS1G_23Sm100TmaWarpSpecializedILi4ELi2ELi32ELb0ELb0EEEJSH_NS5_IJNSW_ISE_SB_EES1L_EEESI_SJ_SI_SJ_NS1G_6fusion15FusionCallbacksIS1K_NS1N_17LinearCombinationISI_fSI_fLNS_15FloatRoundStyleE2EEESH_S1M_JEEENS4_5SM1004TMEM4LOAD26SM100_TMEM_LOAD_16dp32b32xES13_NS14_INS15_ILi2ELi4ELi3EEES18_NSW_INS5_IJS19_SE_EEENS5_IJSE_SB_EEEEEEENS4_39AutoVectorizingCopyWithAssumedAlignmentILi128EEENS4_14SM90_TMA_STOREES21_S23_S23_EEEvvEEEEvNT_6ParamsE,@"STO_CUDA_ENTRY STV_DEFAULT"
_ZN7cutlass13device_kernelINS_4gemm6kernel13GemmUniversalIN4cute5tupleIJiiiiEEENS1_10collective13CollectiveMmaINS1_35MainloopSm100TmaUmmaWarpSpecializedILi5ELi2ELi4ENS5_IJNS4_1CILi1EEESB_SB_EEEEENS5_IJNSA_ILi64EEENSA_ILi256EEENSA_ILi128EEEEEENS_12float_e4m3_tENS5_IJlSB_lEEESI_SJ_NS4_8TiledMMAINS4_8MMA_AtomIJNS4_10MMA_TraitsINS4_19SM100_MMA_F8F6F4_SSEJSI_SI_fSE_SF_NS4_17integral_constantINS4_4UMMA5MajorELSQ_0EEESR_NSO_INSP_7ScaleInELSS_0EEEST_EEEEEENS4_6LayoutISC_NS5_IJNSA_ILi0EEESX_SX_EEEEENS5_IJNS4_10UnderscoreES10_S10_EEEEENS4_13SM90_TMA_LOADENS4_14ComposedLayoutINS4_7SwizzleILi3ELi4ELi3EEENS4_18smem_ptr_flag_bitsILi8EEENSW_INS5_IJNSA_ILi8EEESG_EEENS5_IJSG_SB_EEEEEEEvNS4_8identityES13_S1D_vS1E_EENS_8epilogue10collective18CollectiveEpilogueINS1G_23Sm100TmaWarpSpecializedILi4ELi2ELi32ELb0ELb0EEEJSH_NS5_IJNSW_ISE_SB_EES1L_EEESI_SJ_SI_SJ_NS1G_6fusion15FusionCallbacksIS1K_NS1N_17LinearCombinationISI_fSI_fLNS_15FloatRoundStyleE2EEESH_S1M_JEEENS4_5SM1004TMEM4LOAD26SM100_TMEM_LOAD_16dp32b32xES13_NS14_INS15_ILi2ELi4ELi3EEES18_NSW_INS5_IJS19_SE_EEENS5_IJSE_SB_EEEEEEENS4_39AutoVectorizingCopyWithAssumedAlignmentILi128EEENS4_14SM90_TMA_STOREES21_S23_S23_EEEvvEEEEvNT_6ParamsE:
[----:B------:R-:W1:Y:S01]  /*0000*/  LDC R1, c[0x0][0x37c] ;  /* 0x0000df00ff017b82 */ /* 0x000e620000000800 */
[----:B------:R-:W2:Y:S01]  /*0010*/  S2R R108, SR_TID.X ;  /* 0x00000000006c7919 */ /* 0x000ea20000002100 */
[----:B------:R-:W3:Y:S01]  /*0020*/  LDCU.64 UR4, c[0x0][0x890] ;  /* 0x00011200ff0477ac */ /* 0x000ee20008000a00 */
[----:B------:R-:W-:Y:S02]  /*0030*/  PRMT R96, RZ, 0x7610, R96 ;  /* 0x00007610ff607816 */ /* 0x000fe40000000060 */
[----:B------:R-:W-:Y:S01]  /*0040*/  ELECT P5, URZ, PT ;  /* 0x0000000000ff782f */ /* 0x000fe200038a0000 */
[----:B------:R-:W4:Y:S01]  /*0050*/  LDCU.64 UR46, c[0x0][0x358] ;  /* 0x00006b00ff2e77ac */ /* 0x000f220008000a00 */
[----:B---3--:R-:W-:-:S04]  /*0060*/  UISETP.NE.U32.AND UP0, UPT, UR4, URZ, UPT ;  /* 0x000000ff0400728c */ /* 0x008fc8000bf05070 */
[----:B------:R-:W-:Y:S01]  /*0070*/  UISETP.NE.AND.EX UP0, UPT, UR5, URZ, UPT, UP0 ;  /* 0x000000ff0500728c */ /* 0x000fe2000bf05300 */
[----:B--2---:R-:W-:-:S05]  /*0080*/  SHF.R.U32.HI R101, RZ, 0x5, R108 ;  /* 0x00000005ff657819 */ /* 0x004fca000001166c */
[----:B------:R-:W2:Y:S02]  /*0090*/  SHFL.IDX PT, R0, R101, RZ, 0x1f ;  /* 0x00001fff65007589 */ /* 0x000ea400000e0000 */
[----:B--2---:R-:W-:Y:S01]  /*00a0*/  R2UR UR8, R0 ;  /* 0x00000000000872ca */ /* 0x004fe200000e0000 */
[----:B-1--4-:R-:W-:-:S14]  /*00b0*/  BRA.U UP0, `(.L_x_0) ;  /* 0x00000001002c7547 */ /* 0x012fdc000b800000 */
[----:B------:R-:W1:Y:S02]  /*00c0*/  LDCU.64 UR6, c[0x0][0x888] ;  /* 0x00011100ff0677ac */ /* 0x000e640008000a00 */
[----:B-1----:R-:W-:-:S04]  /*00d0*/  UISETP.NE.U32.AND UP0, UPT, UR6, URZ, UPT ;  /* 0x000000ff0600728c */ /* 0x002fc8000bf05070 */
[----:B------:R-:W-:-:S09]  /*00e0*/  UISETP.NE.AND.EX UP0, UPT, UR7, URZ, UPT, UP0 ;  /* 0x000000ff0700728c */ /* 0x000fd2000bf05300 */
[----:B------:R-:W-:Y:S05]  /*00f0*/  BRA.U !UP0, `(.L_x_1) ;  /* 0x0000000108107547 */ /* 0x000fea000b800000 */
[----:B------:R-:W1:Y:S02]  /*0100*/  LDC.64 R2, c[0x0][0x888] ;  /* 0x00022200ff027b82 */ /* 0x000e640000000a00 */
[----:B-1----:R1:W5:Y:S01]  /*0110*/  LDG.E R49, desc[UR46][R2.64] ;  /* 0x0000002e02317981 */ /* 0x002362000c1e1900 */
[----:B------:R-:W-:Y:S01]  /*0120*/  HFMA2 R96, -RZ, RZ, 0, 5.9604644775390625e-08 ;  /* 0x00000001ff607431 */ /* 0x000fe200000001ff */
[----:B------:R-:W-:Y:S05]  /*0130*/  BRA `(.L_x_0) ;  /* 0x00000000000c7947 */ /* 0x000fea0003800000 */
.L_x_1:
[----:B------:R-:W1:Y:S01]  /*0140*/  LDCU UR6, c[0x0][0x880] ;  /* 0x00011000ff0677ac */ /* 0x000e620008000800 */
[----:B------:R-:W-:Y:S01]  /*0150*/  HFMA2 R96, -RZ, RZ, 0, 5.9604644775390625e-08 ;  /* 0x00000001ff607431 */ /* 0x000fe200000001ff */
[----:B-1----:R-:W-:-:S07]  /*0160*/  MOV R49, UR6 ;  /* 0x0000000600317c02 */ /* 0x002fce0008000f00 */
.L_x_0:
[----:B------:R-:W2:Y:S02]  /*0170*/  LDCU.64 UR6, c[0x0][0x8b0] ;  /* 0x00011600ff0677ac */ /* 0x000ea40008000a00 */
[----:B--2---:R-:W-:-:S04]  /*0180*/  UISETP.NE.U32.AND UP0, UPT, UR6, URZ, UPT ;  /* 0x000000ff0600728c */ /* 0x004fc8000bf05070 */
[----:B------:R-:W-:-:S09]  /*0190*/  UISETP.NE.AND.EX UP0, UPT, UR7, URZ, UPT, UP0 ;  /* 0x000000ff0700728c */ /* 0x000fd2000bf05300 */
[----:B------:R-:W-:Y:S05]  /*01a0*/  BRA.U UP0, `(.L_x_2) ;  /* 0x0000000100247547 */ /* 0x000fea000b800000 */
[----:B------:R-:W2:Y:S02]  /*01b0*/  LDCU.64 UR6, c[0x0][0x8a8] ;  /* 0x00011500ff0677ac */ /* 0x000ea40008000a00 */
[----:B--2---:R-:W-:-:S04]  /*01c0*/  UISETP.NE.U32.AND UP0, UPT, UR6, URZ, UPT ;  /* 0x000000ff0600728c */ /* 0x004fc8000bf05070 */
[----:B------:R-:W-:-:S09]  /*01d0*/  UISETP.NE.AND.EX UP0, UPT, UR7, URZ, UPT, UP0 ;  /* 0x000000ff0700728c */ /* 0x000fd2000bf05300 */
[----:B------:R-:W-:Y:S05]  /*01e0*/  BRA.U !UP0, `(.L_x_3) ;  /* 0x00000001080c7547 */ /* 0x000fea000b800000 */
[----:B-1----:R-:W1:Y:S02]  /*01f0*/  LDC.64 R2, c[0x0][0x8a8] ;  /* 0x00022a00ff027b82 */ /* 0x002e640000000a00 */
[----:B-1----:R2:W5:Y:S01]  /*0200*/  LDG.E R47, desc[UR46][R2.64] ;  /* 0x0000002e022f7981 */ /* 0x002562000c1e1900 */
[----:B------:R-:W-:Y:S05]  /*0210*/  BRA `(.L_x_2) ;  /* 0x0000000000087947 */ /* 0x000fea0003800000 */
.L_x_3:
[----:B------:R-:W2:Y:S02]  /*0220*/  LDCU UR6, c[0x0][0x8a0] ;  /* 0x00011400ff0677ac */ /* 0x000ea40008000800 */
[----:B--2---:R-:W-:Y:S02]  /*0230*/  MOV R47, UR6 ;  /* 0x00000006002f7c02 */ /* 0x004fe40008000f00 */
.L_x_2:
[----:B------:R-:W-:Y:S01]  /*0240*/  IMAD.U32 R0, RZ, RZ, UR8 ;  /* 0x00000008ff007e24 */ /* 0x000fe2000f8e00ff */
[----:B------:R-:W-:Y:S04]  /*0250*/  BSSY.RECONVERGENT B0, `(.L_x_4) ;  /* 0x000000c000007945 */ /* 0x000fe80003800200 */
[C---:B------:R-:W-:Y:S02]  /*0260*/  ISETP.NE.OR P1, PT, R0.reuse, 0x1, !P5 ;  /* 0x000000010000780c */ /* 0x040fe40006f25670 */
[----:B------:R-:W-:-:S11]  /*0270*/  ISETP.NE.OR P0, PT, R0, 0x3, !P5 ;  /* 0x000000030000780c */ /* 0x000fd60006f05670 */
[----:B------:R-:W-:Y:S05]  /*0280*/  @P1 BRA `(.L_x_5) ;  /* 0x0000000000201947 */ /* 0x000fea0003800000 */
[----:B------:R-:W3:Y:S02]  /*0290*/  LDCU.64 UR6, c[0x0][0x348] ;  /* 0x00006900ff0677ac */ /* 0x000ee40008000a00 */
[----:B---3--:R-:W-:Y:S02]  /*02a0*/  UIADD3 UR10, UP1, UPT, UR6, 0x80, URZ ;  /* 0x00000080060a7890 */ /* 0x008fe4000ff3e0ff */
[----:B------:R-:W-:Y:S02]  /*02b0*/  UIADD3 UR6, UP0, UPT, UR6, 0x180, URZ ;  /* 0x0000018006067890 */ /* 0x000fe4000ff1e0ff */
[----:B------:R-:W-:Y:S02]  /*02c0*/  UIADD3.X UR11, UPT, UPT, URZ, UR7, URZ, UP1, !UPT ;  /* 0x00000007ff0b7290 */ /* 0x000fe40008ffe4ff */
[----:B------:R-:W-:-:S07]  /*02d0*/  UIADD3.X UR7, UPT, UPT, URZ, UR7, URZ, UP0, !UPT ;  /* 0x00000007ff077290 */ /* 0x000fce00087fe4ff */
[----:B------:R3:W-:Y:S02]  /*02e0*/  UTMACCTL.PF [UR10] ;  /* 0x000000000a0079b9 */ /* 0x0007e40008040000 */
[----:B------:R3:W-:Y:S02]  /*02f0*/  UTMACCTL.PF [UR6] ;  /* 0x00000000060079b9 */ /* 0x0007e40008040000 */
[----:B---3--:R-:W-:Y:S01]  /*0300*/  NOP ;  /* 0x0000000000007918 */ /* 0x008fe20000000000 */
.L_x_5:
[----:B------:R-:W-:Y:S05]  /*0310*/  BSYNC.RECONVERGENT B0 ;  /* 0x0000000000007941 */ /* 0x000fea0003800200 */
.L_x_4:
[----:B------:R-:W-:Y:S04]  /*0320*/  BSSY.RECONVERGENT B0, `(.L_x_6) ;  /* 0x000000a000007945 */ /* 0x000fe80003800200 */
        /* <DEDUP_REMOVED lines=9> */
.L_x_7:
[----:B------:R-:W-:Y:S05]  /*03c0*/  BSYNC.RECONVERGENT B0 ;  /* 0x0000000000007941 */ /* 0x000fea0003800200 */
.L_x_6:
[----:B------:R-:W3:Y:S01]  /*03d0*/  LDCU.64 UR6, c[0x0][0x888] ;  /* 0x00011100ff0677ac */ /* 0x000ee20008000a00 */
[----:B------:R-:W-:Y:S02]  /*03e0*/  UISETP.EQ.U32.AND UP1, UPT, UR4, URZ, UPT ;  /* 0x000000ff0400728c */ /* 0x000fe4000bf22070 */
[----:B------:R-:W-:Y:S02]  /*03f0*/  UPLOP3.LUT UP2, UPT, UPT, UPT, UPT, 0x80, 0x8 ;  /* 0x000000000008789c */ /* 0x000fe40003f4f070 */
[----:B---3--:R-:W-:-:S04]  /*0400*/  UISETP.NE.U32.AND UP0, UPT, UR6, URZ, UPT ;  /* 0x000000ff0600728c */ /* 0x008fc8000bf05070 */
[----:B------:R-:W-:-:S04]  /*0410*/  UISETP.NE.AND.EX UP0, UPT, UR7, URZ, UPT, UP0 ;  /* 0x000000ff0700728c */ /* 0x000fc8000bf05300 */
[----:B------:R-:W-:-:S04]  /*0420*/  UISETP.EQ.OR.EX UP3, UPT, UR5, URZ, !UP0, UP1 ;  /* 0x000000ff0500728c */ /* 0x000fc8000c762710 */
[----:B------:R-:W-:-:S05]  /*0430*/  UP2UR UR50, UPR, URZ, 0x8 ;  /* 0x00000008ff327883 */ /* 0x000fca0008000000 */
[----:B------:R-:W-:Y:S07]  /*0440*/  BRA.U !UP3, `(.L_x_8) ;  /* 0x000000010b207547 */ /* 0x000fee000b800000 */
[----:B------:R-:W-:Y:S01]  /*0450*/  UISETP.NE.U32.AND UP2, UPT, UR4, URZ, UPT ;  /* 0x000000ff0400728c */ /* 0x000fe2000bf45070 */
[----:B-----5:R-:W-:Y:S01]  /*0460*/  FSETP.NEU.AND P0, PT, R49, RZ, PT ;  /* 0x000000ff3100720b */ /* 0x020fe20003f0d000 */
[----:B------:R-:W-:Y:S02]  /*0470*/  USEL UR4, URZ, 0xffffffff, UP0 ;  /* 0xffffffffff047887 */ /* 0x000fe40008000000 */
[----:B------:R-:W-:-:S10]  /*0480*/  UISETP.NE.AND.EX UP2, UPT, UR5, URZ, UPT, UP2 ;  /* 0x000000ff0500728c */ /* 0x000fd4000bf45320 */
[----:B------:R-:W-:Y:S01]  /*0490*/  VOTEU.ANY UP1, P0 ;  /* 0x0000000000ff7886 */ /* 0x000fe20000020100 */
[----:B------:R-:W-:-:S04]  /*04a0*/  @!UP2 USEL UR4, URZ, 0xffffffff, UP1 ;  /* 0xffffffffff04a887 */ /* 0x000fc80008800000 */
[----:B------:R-:W-:-:S04]  /*04b0*/  ULOP3.LUT UR4, UR4, 0x1, URZ, 0xc0, !UPT ;  /* 0x0000000104047892 */ /* 0x000fc8000f8ec0ff */
[----:B------:R-:W-:-:S11]  /*04c0*/  UISETP.NE.U32.AND UP2, UPT, UR4, 0x1, UPT ;  /* 0x000000010400788c */ /* 0x000fd6000bf45070 */
.L_x_8:
[----:B-12---:R-:W1:Y:S01]  /*04d0*/  SHFL.IDX PT, R2, R101, RZ, 0x1f ;  /* 0x00001fff65027589 */ /* 0x006e6200000e0000 */
[----:B------:R-:W-:-:S04]  /*04e0*/  UISETP.NE.AND UP1, UPT, UR8, 0x2, UPT ;  /* 0x000000020800788c */ /* 0x000fc8000bf25270 */
[----:B------:R-:W-:Y:S01]  /*04f0*/  USEL UR6, URZ, 0x1, UP1 ;  /* 0x00000001ff067887 */ /* 0x000fe20008800000 */
[----:B-1----:R-:W-:-:S13]  /*0500*/  ISETP.NE.AND P0, PT, R2, RZ, PT ;  /* 0x000000ff0200720c */ /* 0x002fda0003f05270 */
[----:B------:R-:W-:Y:S05]  /*0510*/  @P0 BRA `(.L_x_9) ;  /* 0x0000000000500947 */ /* 0x000fea0003800000 */
[----:B------:R-:W1:Y:S01]  /*0520*/  S2UR UR5, SR_CgaCtaId ;  /* 0x00000000000579c3 */ /* 0x000e620000008800 */
[----:B------:R-:W-:Y:S01]  /*0530*/  UMOV UR7, 0x400 ;  /* 0x0000040000077882 */ /* 0x000fe20000000000 */
[----:B------:R-:W-:Y:S01]  /*0540*/  UMOV UR4, 0x1 ;  /* 0x0000000100047882 */ /* 0x000fe20000000000 */
[----:B------:R-:W-:Y:S01]  /*0550*/  ELECT P0, URZ, PT ;  /* 0x0000000000ff782f */ /* 0x000fe20003800000 */
[----:B------:R-:W-:-:S04]  /*0560*/  UIADD3 UR10, UPT, UPT, -UR4, 0x100000, URZ ;  /* 0x00100000040a7890 */ /* 0x000fc8000fffe1ff */
[----:B------:R-:W-:Y:S02]  /*0570*/  USHF.L.U32 UR11, UR10, 0xb, URZ ;  /* 0x0000000b0a0b7899 */ /* 0x000fe400080006ff */
[----:B------:R-:W-:Y:S02]  /*0580*/  USHF.L.U32 UR10, UR10, 0x1, URZ ;  /* 0x000000010a0a7899 */ /* 0x000fe400080006ff */
[----:B-1----:R-:W-:Y:S01]  /*0590*/  ULEA UR5, UR5, UR7, 0x18 ;  /* 0x0000000705057291 */ /* 0x002fe2000f8ec0ff */
[----:B------:R-:W1:Y:S11]  /*05a0*/  FENCE.VIEW.ASYNC.S ;  /* 0x00000000000073c6 */ /* 0x000e760000000000 */
[----:B-1----:R1:W2:Y:S01]  /*05b0*/  SYNCS.EXCH.64 URZ, [UR5], UR10 ;  /* 0x0000000a05ff75b2 */ /* 0x0022a20008000100 */
[----:B------:R1:W3:Y:S01]  /*05c0*/  SYNCS.EXCH.64 URZ, [UR5+0x28], UR10 ;  /* 0x0000280a05ff75b2 */ /* 0x0002e20008000100 */
[----:B------:R1:W4:Y:S01]  /*05d0*/  SYNCS.EXCH.64 URZ, [UR5+0x8], UR10 ;  /* 0x0000080a05ff75b2 */ /* 0x0003220008000100 */
[----:B------:R1:W1:Y:S01]  /*05e0*/  SYNCS.EXCH.64 URZ, [UR5+0x30], UR10 ;  /* 0x0000300a05ff75b2 */ /* 0x0002620008000100 */
[----:B------:R1:W1:Y:S01]  /*05f0*/  SYNCS.EXCH.64 URZ, [UR5+0x10], UR10 ;  /* 0x0000100a05ff75b2 */ /* 0x0002620008000100 */
[----:B------:R1:W1:Y:S01]  /*0600*/  SYNCS.EXCH.64 URZ, [UR5+0x38], UR10 ;  /* 0x0000380a05ff75b2 */ /* 0x0002620008000100 */
[----:B------:R1:W1:Y:S01]  /*0610*/  SYNCS.EXCH.64 URZ, [UR5+0x18], UR10 ;  /* 0x0000180a05ff75b2 */ /* 0x0002620008000100 */
[----:B------:R1:W1:Y:S01]  /*0620*/  SYNCS.EXCH.64 URZ, [UR5+0x40], UR10 ;  /* 0x0000400a05ff75b2 */ /* 0x0002620008000100 */
[----:B------:R1:W1:Y:S01]  /*0630*/  SYNCS.EXCH.64 URZ, [UR5+0x20], UR10 ;  /* 0x0000200a05ff75b2 */ /* 0x0002620008000100 */
[----:B------:R1:W1:Y:S01]  /*0640*/  SYNCS.EXCH.64 URZ, [UR5+0x48], UR10 ;  /* 0x0000480a05ff75b2 */ /* 0x0002620008000100 */
[----:B------:R-:W-:Y:S01]  /*0650*/  NOP ;  /* 0x0000000000007918 */ /* 0x000fe20000000000 */
.L_x_9:
[----:B------:R-:W2:Y:S01]  /*0660*/  SHFL.IDX PT, R2, R101, RZ, 0x1f ;  /* 0x00001fff65027589 */ /* 0x000ea200000e0000 */
[----:B------:R-:W-:Y:S01]  /*0670*/  NOP ;  /* 0x0000000000007918 */ /* 0x000fe20000000000 */
[----:B--2---:R-:W-:-:S13]  /*0680*/  ISETP.NE.AND P0, PT, R2, 0x1, PT ;  /* 0x000000010200780c */ /* 0x004fda0003f05270 */
[----:B------:R-:W-:Y:S05]  /*0690*/  @P0 BRA `(.L_x_10) ;  /* 0x0000000000580947 */ /* 0x000fea0003800000 */
[----:B------:R-:W2:Y:S01]  /*06a0*/  S2UR UR7, SR_CgaCtaId ;  /* 0x00000000000779c3 */ /* 0x000ea20000008800 */
[----:B------:R-:W-:Y:S01]  /*06b0*/  UMOV UR9, 0x400 ;  /* 0x0000040000097882 */ /* 0x000fe20000000000 */
[----:B-1----:R-:W-:Y:S01]  /*06c0*/  UMOV UR5, 0x20 ;  /* 0x0000002000057882 */ /* 0x002fe20000000000 */
[----:B------:R-:W-:Y:S01]  /*06d0*/  UMOV UR4, 0x80 ;  /* 0x0000008000047882 */ /* 0x000fe20000000000 */
[----:B------:R-:W-:-:S04]  /*06e0*/  UIADD3 UR10, UPT, UPT, -UR5, 0x100000, URZ ;  /* 0x00100000050a7890 */ /* 0x000fc8000fffe1ff */
[----:B------:R-:W-:Y:S02]  /*06f0*/  USHF.L.U32 UR11, UR10, 0xb, URZ ;  /* 0x0000000b0a0b7899 */ /* 0x000fe400080006ff */
[----:B------:R-:W-:Y:S02]  /*0700*/  USHF.L.U32 UR10, UR10, 0x1, URZ ;  /* 0x000000010a0a7899 */ /* 0x000fe400080006ff */
[----:B------:R-:W-:-:S04]  /*0710*/  UIADD3 UR4, UPT, UPT, -UR4, 0x100000, URZ ;  /* 0x0010000004047890 */ /* 0x000fc8000fffe1ff */
[----:B------:R-:W-:Y:S02]  /*0720*/  USHF.L.U32 UR5, UR4, 0xb, URZ ;  /* 0x0000000b04057899 */ /* 0x000fe400080006ff */
[----:B------:R-:W-:Y:S01]  /*0730*/  USHF.L.U32 UR4, UR4, 0x1, URZ ;  /* 0x0000000104047899 */ /* 0x000fe200080006ff */
[----:B------:R-:W-:Y:S01]  /*0740*/  ELECT P0, URZ, PT ;  /* 0x0000000000ff782f */ /* 0x000fe20003800000 */
[----:B--2---:R-:W-:Y:S01]  /*0750*/  ULEA UR7, UR7, UR9, 0x18 ;  /* 0x0000000907077291 */ /* 0x004fe2000f8ec0ff */
[----:B------:R-:W1:Y:S11]  /*0760*/  FENCE.VIEW.ASYNC.S ;  /* 0x00000000000073c6 */ /* 0x000e760000000000 */
[----:B-1----:R2:W1:Y:S01]  /*0770*/  SYNCS.EXCH.64 URZ, [UR7+0x50], UR10 ;  /* 0x0000500a07ff75b2 */ /* 0x0024620008000100 */
[----:B------:R2:W1:Y:S01]  /*0780*/  SYNCS.EXCH.64 URZ, [UR7+0x70], UR4 ;  /* 0x0000700407ff75b2 */ /* 0x0004620008000100 */
[----:B------:R2:W1:Y:S01]  /*0790*/  SYNCS.EXCH.64 URZ, [UR7+0x58], UR10 ;  /* 0x0000580a07ff75b2 */ /* 0x0004620008000100 */
[----:B------:R2:W1:Y:S01]  /*07a0*/  SYNCS.EXCH.64 URZ, [UR7+0x78], UR4 ;  /* 0x0000780407ff75b2 */ /* 0x0004620008000100 */
[----:B------:R2:W1:Y:S01]  /*07b0*/  SYNCS.EXCH.64 URZ, [UR7+0x60], UR10 ;  /* 0x0000600a07ff75b2 */ /* 0x0004620008000100 */
[----:B------:R2:W1:Y:S01]  /*07c0*/  SYNCS.EXCH.64 URZ, [UR7+0x80], UR4 ;  /* 0x0000800407ff75b2 */ /* 0x0004620008000100 */
[----:B------:R2:W1:Y:S01]  /*07d0*/  SYNCS.EXCH.64 URZ, [UR7+0x68], UR10 ;  /* 0x0000680a07ff75b2 */ /* 0x0004620008000100 */
[----:B------:R2:W1:Y:S02]  /*07e0*/  SYNCS.EXCH.64 URZ, [UR7+0x88], UR4 ;  /* 0x0000880407ff75b2 */ /* 0x0004640008000100 */
[----:B--2---:R-:W-:Y:S01]  /*07f0*/  NOP ;  /* 0x0000000000007918 */ /* 0x004fe20000000000 */
.L_x_10:
[----:B------:R-:W2:Y:S01]  /*0800*/  SHFL.IDX PT, R2, R101, RZ, 0x1f ;  /* 0x00001fff65027589 */ /* 0x000ea200000e0000 */
[----:B------:R-:W-:Y:S01]  /*0810*/  NOP ;  /* 0x0000000000007918 */ /* 0x000fe20000000000 */
[----:B--2---:R-:W-:-:S13]  /*0820*/  ISETP.NE.AND P0, PT, R2, 0x3, PT ;  /* 0x000000030200780c */ /* 0x004fda0003f05270 */
[----:B------:R-:W-:Y:S05]  /*0830*/  @P0 BRA `(.L_x_11) ;  /* 0x0000000000300947 */ /* 0x000fea0003800000 */
[----:B-1----:R-:W1:Y:S01]  /*0840*/  S2UR UR5, SR_CgaCtaId ;  /* 0x00000000000579c3 */ /* 0x002e620000008800 */
        /* <DEDUP_REMOVED lines=8> */
[----:B-1----:R2:W1:Y:S01]  /*08d0*/  SYNCS.EXCH.64 URZ, [UR5+0x90], UR10 ;  /* 0x0000900a05ff75b2 */ /* 0x0024620008000100 */
[----:B------:R2:W1:Y:S02]  /*08e0*/  SYNCS.EXCH.64 URZ, [UR5+0x98], UR10 ;  /* 0x0000980a05ff75b2 */ /* 0x0004640008000100 */
[----:B--2---:R-:W-:Y:S01]  /*08f0*/  NOP ;  /* 0x0000000000007918 */ /* 0x004fe20000000000 */
.L_x_11:
[----:B------:R-:W2:Y:S01]  /*0900*/  SHFL.IDX PT, R2, R101, RZ, 0x1f ;  /* 0x00001fff65027589 */ /* 0x000ea200000e0000 */
[----:B------:R-:W-:Y:S01]  /*0910*/  NOP ;  /* 0x0000000000007918 */ /* 0x000fe20000000000 */
[----:B--2---:R-:W-:-:S13]  /*0920*/  ISETP.NE.AND P0, PT, R2, 0x4, PT ;  /* 0x000000040200780c */ /* 0x004fda0003f05270 */
[----:B------:R-:W-:Y:S05]  /*0930*/  @P0 BRA `(.L_x_12) ;  /* 0x00000000004c0947 */ /* 0x000fea0003800000 */
[----:B-1----:R-:W1:Y:S01]  /*0940*/  S2UR UR5, SR_CgaCtaId ;  /* 0x00000000000579c3 */ /* 0x002e620000008800 */
[----:B------:R-:W-:Y:S01]  /*0950*/  UMOV UR9, 0x100 ;  /* 0x0000010000097882 */ /* 0x000fe20000000000 */
[----:B------:R-:W-:Y:S01]  /*0960*/  UMOV UR7, 0x400 ;  /* 0x0000040000077882 */ /* 0x000fe20000000000 */
[----:B------:R-:W-:Y:S01]  /*0970*/  USEL UR9, UR9, 0xe0, UP2 ;  /* 0x000000e009097887 */ /* 0x000fe20009000000 */
[----:B------:R-:W-:Y:S01]  /*0980*/  UMOV UR4, 0x1 ;  /* 0x0000000100047882 */ /* 0x000fe20000000000 */
[----:B------:R-:W-:Y:S01]  /*0990*/  ELECT P0, URZ, PT ;  /* 0x0000000000ff782f */ /* 0x000fe20003800000 */
[----:B------:R-:W-:-:S04]  /*09a0*/  UIADD3 UR10, UPT, UPT, -UR4, 0x100000, URZ ;  /* 0x00100000040a7890 */ /* 0x000fc8000fffe1ff */
[----:B------:R-:W-:Y:S02]  /*09b0*/  USHF.L.U32 UR11, UR10, 0xb, URZ ;  /* 0x0000000b0a0b7899 */ /* 0x000fe400080006ff */
[----:B------:R-:W-:Y:S02]  /*09c0*/  USHF.L.U32 UR10, UR10, 0x1, URZ ;  /* 0x000000010a0a7899 */ /* 0x000fe400080006ff */
[----:B------:R-:W-:-:S04]  /*09d0*/  UIADD3 UR12, UPT, UPT, -UR9, 0x100000, URZ ;  /* 0x00100000090c7890 */ /* 0x000fc8000fffe1ff */
[----:B------:R-:W-:Y:S02]  /*09e0*/  USHF.L.U32 UR13, UR12, 0xb, URZ ;  /* 0x0000000b0c0d7899 */ /* 0x000fe400080006ff */
[----:B------:R-:W-:Y:S02]  /*09f0*/  USHF.L.U32 UR12, UR12, 0x1, URZ ;  /* 0x000000010c0c7899 */ /* 0x000fe400080006ff */
[----:B-1----:R-:W-:Y:S01]  /*0a00*/  ULEA UR5, UR5, UR7, 0x18 ;  /* 0x0000000705057291 */ /* 0x002fe2000f8ec0ff */
[----:B------:R-:W1:Y:S11]  /*0a10*/  FENCE.VIEW.ASYNC.S ;  /* 0x00000000000073c6 */ /* 0x000e760000000000 */
[----:B-1----:R2:W1:Y:S01]  /*0a20*/  SYNCS.EXCH.64 URZ, [UR5+0xa0], UR10 ;  /* 0x0000a00a05ff75b2 */ /* 0x0024620008000100 */
[----:B------:R2:W1:Y:S01]  /*0a30*/  SYNCS.EXCH.64 URZ, [UR5+0xb0], UR12 ;  /* 0x0000b00c05ff75b2 */ /* 0x0004620008000100 */
[----:B------:R2:W1:Y:S01]  /*0a40*/  SYNCS.EXCH.64 URZ, [UR5+0xa8], UR10 ;  /* 0x0000a80a05ff75b2 */ /* 0x0004620008000100 */
[----:B------:R2:W1:Y:S02]  /*0a50*/  SYNCS.EXCH.64 URZ, [UR5+0xb8], UR12 ;  /* 0x0000b80c05ff75b2 */ /* 0x0004640008000100 */
[----:B--2---:R-:W-:Y:S01]  /*0a60*/  NOP ;  /* 0x0000000000007918 */ /* 0x004fe20000000000 */
.L_x_12:
        /* <DEDUP_REMOVED lines=26> */
.L_x_13:
        /* <DEDUP_REMOVED lines=18> */
.L_x_14:
[----:B-1----:R-:W1:Y:S01]  /*0d30*/  S2UR UR5, SR_CTAID.X ;  /* 0x00000000000579c3 */ /* 0x002e620000002500 */
[----:B------:R-:W-:-:S05]  /*0d40*/  CS2R.32 R95, SR_CgaSize ;  /* 0x00000000005f7805 */ /* 0x000fca0000008a00 */
[----:B------:R-:W-:-:S05]  /*0d50*/  IMAD R95, R95, -0xa0, RZ ;  /* 0xffffff605f5f7824 */ /* 0x000fca00078e02ff */
[----:B------:R-:W-:-:S14]  /*0d60*/  R2UR UR9, R95 ;  /* 0x000000005f0972ca */ /* 0x000fdc00000e0000 */
[----:B------:R-:W2:Y:S01]  /*0d70*/  LDCU UR9, c[0x0][UR9+0x2b0] ;  /* 0x00005600090977ac */ /* 0x000ea20008000800 */
[----:B------:R-:W-:Y:S01]  /*0d80*/  NOP ;  /* 0x0000000000007918 */ /* 0x000fe20000000000 */
[----:B------:R-:W-:-:S05]  /*0d90*/  CS2R.32 R95, SR_CgaSize ;  /* 0x00000000005f7805 */ /* 0x000fca0000008a00 */
[----:B------:R-:W-:-:S05]  /*0da0*/  IMAD R95, R95, -0xa0, RZ ;  /* 0xffffff605f5f7824 */ /* 0x000fca00078e02ff */
[----:B------:R-:W-:-:S14]  /*0db0*/  R2UR UR7, R95 ;  /* 0x000000005f0772ca */ /* 0x000fdc00000e0000 */
[----:B------:R-:W3:Y:S01]  /*0dc0*/  LDCU UR7, c[0x0][UR7+0x2b4] ;  /* 0x00005680070777ac */ /* 0x000ee20008000800 */
[----:B------:R-:W4:Y:S08]  /*0dd0*/  S2UR UR4, SR_CTAID.Y ;  /* 0x00000000000479c3 */ /* 0x000f300000002600 */
[----:B------:R-:W3:Y:S01]  /*0de0*/  LDC R10, c[0x0][0xb24] ;  /* 0x0002c900ff0a7b82 */ /* 0x000ee20000000800 */
[----:B-1----:R-:W-:-:S02]  /*0df0*/  I2FP.F32.U32 R95, UR5 ;  /* 0x00000005005f7c45 */ /* 0x002fc40008201000 */
[----:B------:R-:W-:-:S05]  /*0e00*/  CS2R.32 R3, SR_CgaSize ;  /* 0x0000000000037805 */ /* 0x000fca0000008a00 */
[----:B------:R-:W-:-:S06]  /*0e10*/  IMAD R3, R3, -0xa0, RZ ;  /* 0xffffff6003037824 */ /* 0x000fcc00078e02ff */
[----:B------:R-:W1:Y:S01]  /*0e20*/  LDC R3, c[0x0][R3+0x2a0] ;  /* 0x0000a80003037b82 */ /* 0x000e620000000800 */
[----:B------:R-:W-:Y:S01]  /*0e30*/  MOV R15, UR5 ;  /* 0x00000005000f7c02 */ /* 0x000fe20008000f00 */
[----:B--2---:R-:W-:Y:S01]  /*0e40*/  FMUL R95, R95, UR9 ;  /* 0x000000095f5f7c20 */ /* 0x004fe20008400000 */
[----:B----4-:R-:W-:Y:S02]  /*0e50*/  I2FP.F32.U32 R94, UR4 ;  /* 0x00000004005e7c45 */ /* 0x010fe40008201000 */
[----:B------:R-:W-:-:S05]  /*0e60*/  CS2R.32 R2, SR_CgaSize ;  /* 0x0000000000027805 */ /* 0x000fca0000008a00 */
[----:B------:R-:W-:-:S06]  /*0e70*/  IMAD R2, R2, -0xa0, RZ ;  /* 0xffffff6002027824 */ /* 0x000fcc00078e02ff */
[----:B------:R-:W2:Y:S01]  /*0e80*/  LDC R2, c[0x0][R2+0x2a4] ;  /* 0x0000a90002027b82 */ /* 0x000ea20000000800 */
[----:B------:R-:W-:Y:S01]  /*0e90*/  MOV R14, UR4 ;  /* 0x00000004000e7c02 */ /* 0x000fe20008000f00 */
[----:B------:R-:W4:Y:S01]  /*0ea0*/  F2I.U32.TRUNC.NTZ R95, R95 ;  /* 0x0000005f005f7305 */ /* 0x000f22000020f000 */
[----:B---3--:R-:W-:-:S05]  /*0eb0*/  FMUL R94, R94, UR7 ;  /* 0x000000075e5e7c20 */ /* 0x008fca0008400000 */
[----:B------:R-:W-:Y:S01]  /*0ec0*/  BAR.SYNC.DEFER_BLOCKING 0x0 ;  /* 0x0000000000007b1d */ /* 0x000fe20000010000 */
[----:B------:R-:W-:-:S05]  /*0ed0*/  ISETP.GE.AND P0, PT, R10, 0x1, PT ;  /* 0x000000010a00780c */ /* 0x000fca0003f06270 */
[----:B------:R-:W3:Y:S02]  /*0ee0*/  F2I.U32.TRUNC.NTZ R94, R94 ;  /* 0x0000005e005e7305 */ /* 0x000ee4000020f000 */
[----:B------:R-:W2:Y:S01]  /*0ef0*/  S2UR UR36, SR_CTAID.Z ;  /* 0x00000000002479c3 */ /* 0x000ea20000002700 */
[----:B----4-:R-:W-:-:S05]  /*0f00*/  IADD3 R95, PT, PT, -R95, RZ, RZ ;  /* 0x000000ff5f5f7210 */ /* 0x010fca0007ffe1ff */
[----:B-1----:R-:W-:Y:S01]  /*0f10*/  IMAD R95, R3, R95, UR5 ;  /* 0x00000005035f7e24 */ /* 0x002fe2000f8e025f */
[----:B---3--:R-:W-:-:S05]  /*0f20*/  IADD3 R94, PT, PT, -R94, RZ, RZ ;  /* 0x000000ff5e5e7210 */ /* 0x008fca0007ffe1ff */
[----:B--2---:R-:W-:Y:S01]  /*0f30*/  IMAD R94, R2, R94, UR4 ;  /* 0x00000004025e7e24 */ /* 0x004fe2000f8e025e */
[----:B------:R-:W-:Y:S06]  /*0f40*/  @!P0 BRA `(.L_x_15) ;  /* 0x0000000000b88947 */ /* 0x000fec0003800000 */
[----:B------:R-:W1:Y:S01]  /*0f50*/  LDC.64 R4, c[0x0][0xb18] ;  /* 0x0002c600ff047b82 */ /* 0x000e620000000a00 */
[----:B------:R-:W-:-:S07]  /*0f60*/  ISETP.NE.AND P0, PT, R10, 0x1, PT ;  /* 0x000000010a00780c */ /* 0x000fce0003f05270 */
[----:B------:R-:W2:Y:S08]  /*0f70*/  LDC R9, c[0x0][0xb0c] ;  /* 0x0002c300ff097b82 */ /* 0x000eb00000000800 */
[----:B------:R-:W3:Y:S08]  /*0f80*/  LDC R12, c[0x0][0x370] ;  /* 0x0000dc00ff0c7b82 */ /* 0x000ef00000000800 */
[----:B------:R-:W4:Y:S01]  /*0f90*/  LDC R11, c[0x0][0x374] ;  /* 0x0000dd00ff0b7b82 */ /* 0x000f220000000800 */
[----:B-1----:R-:W-:-:S07]  /*0fa0*/  ISETP.NE.AND P1, PT, R4, 0x1, PT ;  /* 0x000000010400780c */ /* 0x002fce0003f25270 */
[----:B------:R-:W3:Y:S01]  /*0fb0*/  LDC.64 R6, c[0x0][0xb10] ;  /* 0x0002c400ff067b82 */ /* 0x000ee20000000a00 */
[----:B--2---:R-:W-:-:S07]  /*0fc0*/  ISETP.NE.AND P2, PT, R9, 0x1, PT ;  /* 0x000000010900780c */ /* 0x004fce0003f45270 */
[----:B------:R-:W1:Y:S08]  /*0fd0*/  LDC R8, c[0x0][0xb20] ;  /* 0x0002c800ff087b82 */ /* 0x000e700000000800 */
[----:B------:R-:W2:Y:S01]  /*0fe0*/  LDC.64 R2, c[0x0][0xb28] ;  /* 0x0002ca00ff027b82 */ /* 0x000ea20000000a00 */
[----:B----4-:R-:W-:-:S04]  /*0ff0*/  IMAD.HI.U32 R13, R11, R5, RZ ;  /* 0x000000050b0d7227 */ /* 0x010fc800078e00ff */
[----:B------:R-:W-:-:S04]  /*1000*/  IMAD.HI.U32 R5, R14, R5, RZ ;  /* 0x000000050e057227 */ /* 0x000fc800078e00ff */
[----:B---3--:R-:W-:-:S05]  /*1010*/  IMAD.HI.U32 R16, R12, R6, RZ ;  /* 0x000000060c107227 */ /* 0x008fca00078e00ff */
[-C--:B------:R-:W-:Y:S01]  /*1020*/  @P2 SHF.R.U32.HI R12, RZ, R7.reuse, R16 ;  /* 0x00000007ff0c2219 */ /* 0x080fe20000011610 */
[----:B------:R-:W-:Y:S01]  /*1030*/  IMAD.HI.U32 R16, R15, R6, RZ ;  /* 0x000000060f107227 */ /* 0x000fe200078e00ff */
[-C--:B-1----:R-:W-:Y:S02]  /*1040*/  @P1 SHF.R.U32.HI R11, RZ, R8.reuse, R13 ;  /* 0x00000008ff0b1219 */ /* 0x082fe4000001160d */
[----:B------:R-:W-:Y:S02]  /*1050*/  SHF.R.U32.HI R5, RZ, R8, R5 ;  /* 0x00000008ff057219 */ /* 0x000fe40000011605 */
[----:B------:R-:W-:Y:S02]  /*1060*/  SHF.R.U32.HI R16, RZ, R7, R16 ;  /* 0x00000007ff107219 */ /* 0x000fe40000011610 */
[----:B------:R-:W-:Y:S01]  /*1070*/  SEL R5, R14, R5, !P1 ;  /* 0x000000050e057207 */ /* 0x000fe20004800000 */
[----:B--2---:R-:W-:Y:S01]  /*1080*/  IMAD.HI.U32 R13, R11, R2, RZ ;  /* 0x000000020b0d7227 */ /* 0x004fe200078e00ff */
[----:B------:R-:W-:-:S03]  /*1090*/  SEL R16, R15, R16, !P2 ;  /* 0x000000100f107207 */ /* 0x000fc60005000000 */
[----:B------:R-:W-:Y:S01]  /*10a0*/  IMAD.HI.U32 R6, R12, R2, RZ ;  /* 0x000000020c067227 */ /* 0x000fe200078e00ff */
[----:B------:R-:W-:-:S04]  /*10b0*/  @P0 SHF.R.U32.HI R11, RZ, R3, R13 ;  /* 0x00000003ff0b0219 */ /* 0x000fc8000001160d */
[----:B------:R-:W-:Y:S01]  /*10c0*/  @P0 SHF.R.U32.HI R12, RZ, R3, R6 ;  /* 0x00000003ff0c0219 */ /* 0x000fe20000011606 */
[----:B------:R-:W-:-:S04]  /*10d0*/  IMAD R11, R11, R10, RZ ;  /* 0x0000000a0b0b7224 */ /* 0x000fc800078e02ff */
[----:B------:R-:W-:Y:S01]  /*10e0*/  IMAD R6, R12, R10, RZ ;  /* 0x0000000a0c067224 */ /* 0x000fe200078e02ff */
[----:B------:R-:W-:-:S04]  /*10f0*/  ISETP.GE.AND P1, PT, R5, R11, PT ;  /* 0x0000000b0500720c */ /* 0x000fc80003f26270 */
[----:B------:R-:W-:Y:S01]  /*1100*/  ISETP.GE.OR P1, PT, R16, R6, P1 ;  /* 0x000000061000720c */ /* 0x000fe20000f26670 */
[----:B------:R-:W-:-:S05]  /*1110*/  IMAD.HI.U32 R6, R5, R2, RZ ;  /* 0x0000000205067227 */ /* 0x000fca00078e00ff */
[----:B------:R-:W-:-:S04]  /*1120*/  SHF.R.U32.HI R6, RZ, R3, R6 ;  /* 0x00000003ff067219 */ /* 0x000fc80000011606 */
[----:B------:R-:W-:-:S03]  /*1130*/  SEL R6, R5, R6, !P0 ;  /* 0x0000000605067207 */ /* 0x000fc60004000000 */
[----:B------:R-:W-:Y:S01]  /*1140*/  @!P1 IMAD.HI.U32 R7, R16, R2, RZ ;  /* 0x0000000210079227 */ /* 0x000fe200078e00ff */
[----:B------:R-:W-:-:S04]  /*1150*/  IADD3 R2, PT, PT, -R6, RZ, RZ ;  /* 0x000000ff06027210 */ /* 0x000fc80007ffe1ff */
[----:B------:R-:W-:Y:S01]  /*1160*/  @!P1 SHF.R.U32.HI R3, RZ, R3, R7 ;  /* 0x00000003ff039219 */ /* 0x000fe20000011607 */
[----:B------:R-:W-:Y:S01]  /*1170*/  IMAD R2, R10, R2, R5 ;  /* 0x000000020a027224 */ /* 0x000fe200078e0205 */
[----:B------:R-:W-:Y:S02]  /*1180*/  IADD3 R7, PT, PT, -R5, RZ, RZ ;  /* 0x000000ff05077210 */ /* 0x000fe40007ffe1ff */
[----:B------:R-:W-:-:S03]  /*1190*/  @!P1 SEL R3, R16, R3, !P0 ;  /* 0x0000000310039207 */ /* 0x000fc60004000000 */
[----:B------:R-:W-:Y:S02]  /*11a0*/  IMAD R7, R4, R7, R14 ;  /* 0x0000000704077224 */ /* 0x000fe400078e020e */
[--C-:B------:R-:W-:Y:S02]  /*11b0*/  @!P1 IMAD.IADD R6, R6, 0x1, -R3.reuse ;  /* 0x0000000106069824 */ /* 0x100fe400078e0a03 */
[----:B------:R-:W-:Y:S01]  /*11c0*/  @!P1 IMAD R3, R2, R12, R3 ;  /* 0x0000000c02039224 */ /* 0x000fe200078e0203 */
[----:B------:R-:W-:Y:S01]  /*11d0*/  IADD3 R2, PT, PT, -R16, RZ, RZ ;  /* 0x000000ff10027210 */ /* 0x000fe20007ffe1ff */
[----:B------:R-:W-:Y:S02]  /*11e0*/  @!P1 IMAD R5, R6, R10, R16 ;  /* 0x0000000a06059224 */ /* 0x000fe400078e0210 */
[----:B------:R-:W-:Y:S02]  /*11f0*/  @!P1 IMAD.MOV.U32 R16, RZ, RZ, R3 ;  /* 0x000000ffff109224 */ /* 0x000fe400078e0003 */
[----:B------:R-:W-:-:S02]  /*1200*/  IMAD R2, R9, R2, R15 ;  /* 0x0000000209027224 */ /* 0x000fc400078e020f */
[----:B------:R-:W-:Y:S02]  /*1210*/  IMAD R14, R5, R4, R7 ;  /* 0x00000004050e7224 */ /* 0x000fe400078e0207 */
[----:B------:R-:W-:Y:S02]  /*1220*/  IMAD R15, R16, R9, R2 ;  /* 0x00000009100f7224 */ /* 0x000fe400078e0202 */
.L_x_15:
[----:B------:R-:W1:Y:S01]  /*1230*/  LDCU UR4, c[0x0][0xb30] ;  /* 0x00016600ff0477ac */ /* 0x000e620008000800 */
[----:B------:R-:W2:Y:S08]  /*1240*/  S2UR UR37, SR_CgaCtaId ;  /* 0x00000000002579c3 */ /* 0x000eb00000008800 */
[----:B------:R-:W3:Y:S01]  /*1250*/  LDC R40, c[0x0][0xb24] ;  /* 0x0002c900ff287b82 */ /* 0x000ee20000000800 */
[----:B-1----:R-:W-:-:S09]  /*1260*/  UISETP.NE.AND UP1, UPT, UR4, 0x1, UPT ;  /* 0x000000010400788c */ /* 0x002fd2000bf25270 */
[----:B--2---:R-:W-:Y:S05]  /*1270*/  BRA.U UP1, `(.L_x_16) ;  /* 0x0000000101407547 */ /* 0x004fea000b800000 */
[----:B------:R-:W1:Y:S08]  /*1280*/  LDC.64 R4, c[0x0][0xb10] ;  /* 0x0002c400ff047b82 */ /* 0x000e700000000a00 */
[----:B------:R-:W2:Y:S08]  /*1290*/  LDC.64 R2, c[0x0][0xb18] ;  /* 0x0002c600ff027b82 */ /* 0x000eb00000000a00 */
[----:B------:R-:W4:Y:S08]  /*12a0*/  LDC R6, c[0x0][0xb20] ;  /* 0x0002c800ff067b82 */ /* 0x000f300000000800 */
[----:B------:R-:W3:Y:S01]  /*12b0*/  LDC R7, c[0x0][0xb0c] ;  /* 0x0002c300ff077b82 */ /* 0x000ee20000000800 */
[----:B-1----:R-:W-:-:S05]  /*12c0*/  IMAD.HI.U32 R4, R15, R4, RZ ;  /* 0x000000040f047227 */ /* 0x002fca00078e00ff */
[----:B------:R-:W-:Y:S01]  /*12d0*/  SHF.R.U32.HI R4, RZ, R5, R4 ;  /* 0x00000005ff047219 */ /* 0x000fe20000011604 */
[----:B--2---:R-:W-:Y:S01]  /*12e0*/  IMAD.HI.U32 R3, R14, R3, RZ ;  /* 0x000000030e037227 */ /* 0x004fe200078e00ff */
[----:B------:R-:W-:-:S04]  /*12f0*/  ISETP.NE.AND P0, PT, R2, 0x1, PT ;  /* 0x000000010200780c */ /* 0x000fc80003f05270 */
[----:B----4-:R-:W-:-:S04]  /*1300*/  SHF.R.U32.HI R3, RZ, R6, R3 ;  /* 0x00000006ff037219 */ /* 0x010fc80000011603 */
[----:B------:R-:W-:Y:S02]  /*1310*/  SEL R3, R14, R3, !P0 ;  /* 0x000000030e037207 */ /* 0x000fe40004000000 */
[----:B---3--:R-:W-:-:S04]  /*1320*/  ISETP.NE.AND P1, PT, R7, 0x1, PT ;  /* 0x000000010700780c */ /* 0x008fc80003f25270 */
[----:B------:R-:W-:-:S05]  /*1330*/  SEL R4, R15, R4, !P1 ;  /* 0x000000040f047207 */ /* 0x000fca0004800000 */
[----:B------:R-:W-:Y:S02]  /*1340*/  IMAD.IADD R5, R3, 0x1, -R4 ;  /* 0x0000000103057824 */ /* 0x000fe400078e0a04 */
[----:B------:R-:W-:Y:S02]  /*1350*/  IMAD.IADD R3, R4, 0x1, -R3 ;  /* 0x0000000104037824 */ /* 0x000fe400078e0a03 */
[----:B------:R-:W-:Y:S02]  /*1360*/  IMAD R15, R5, R7, R15 ;  /* 0x00000007050f7224 */ /* 0x000fe400078e020f */
[----:B------:R-:W-:-:S07]  /*1370*/  IMAD R14, R3, R2, R14 ;  /* 0x00000002030e7224 */ /* 0x000fce00078e020e */
.L_x_16:
[----:B------:R-:W-:Y:S01]  /*1380*/  BAR.SYNC.DEFER_BLOCKING 0x0 ;  /* 0x0000000000007b1d */ /* 0x000fe20000010000 */
[----:B------:R-:W-:Y:S01]  /*1390*/  UISETP.NE.AND UP1, UPT, UR8, 0x2, UPT ;  /* 0x000000020800788c */ /* 0x000fe2000bf25270 */
[----:B------:R-:W-:Y:S02]  /*13a0*/  ISETP.NE.OR P5, PT, R0, 0x2, !P5 ;  /* 0x000000020000780c */ /* 0x000fe40006fa5670 */
[----:B------:R-:W-:-:S06]  /*13b0*/  LOP3.LUT R2, R108, 0x1f, RZ, 0xc0, !PT ;  /* 0x0000001f6c027812 */ /* 0x000fcc00078ec0ff */
[----:B------:R-:W-:Y:S05]  /*13c0*/  BRA.U UP1, `(.L_x_17) ;  /* 0x0000001101807547 */ /* 0x000fea000b800000 */
[----:B------:R-:W1:Y:S01]  /*13d0*/  LDCU UR13, c[0x0][0x38c] ;  /* 0x00007180ff0d77ac */ /* 0x000e620008000800 */
[----:B------:R-:W2:Y:S01]  /*13e0*/  LDC R8, c[0x0][0x370] ;  /* 0x0000dc00ff087b82 */ /* 0x000ea20000000800 */
[----:B------:R-:W-:Y:S01]  /*13f0*/  PLOP3.LUT P1, PT, PT, PT, UP2, 0x80, 0x8 ;  /* 0x000000000008781c */ /* 0x000fe20003f2f028 */
[----:B------:R-:W-:Y:S01]  /*1400*/  IMAD.MOV.U32 R17, RZ, RZ, 0x1 ;  /* 0x00000001ff117424 */ /* 0x000fe200078e00ff */
[----:B------:R-:W-:Y:S01]  /*1410*/  ISETP.EQ.OR P4, PT, R2, RZ, P5 ;  /* 0x000000ff0200720c */ /* 0x000fe20002f82670 */
[----:B------:R-:W-:Y:S01]  /*1420*/  IMAD.MOV.U32 R16, RZ, RZ, RZ ;  /* 0x000000ffff107224 */ /* 0x000fe200078e00ff */
[----:B------:R-:W-:Y:S02]  /*1430*/  PLOP3.LUT P1, PT, P1, PT, PT, 0x8, 0x80 ;  /* 0x000000000080781c */ /* 0x000fe40000f2e170 */
[----:B------:R-:W-:Y:S01]  /*1440*/  CS2R R12, SRZ ;  /* 0x00000000000c7805 */ /* 0x000fe2000001ff00 */
[----:B------:R-:W-:Y:S01]  /*1450*/  IMAD.MOV.U32 R11, RZ, RZ, 0x1 ;  /* 0x00000001ff0b7424 */ /* 0x000fe200078e00ff */
[----:B------:R-:W4:Y:S01]  /*1460*/  LDC R0, c[0x0][0x374] ;  /* 0x0000dd00ff007b82 */ /* 0x000f220000000800 */
[----:B------:R-:W2:Y:S01]  /*1470*/  LDCU.64 UR22, c[0x0][0x348] ;  /* 0x00006900ff1677ac */ /* 0x000ea20008000a00 */
[----:B------:R-:W-:Y:S01]  /*1480*/  UMOV UR6, URZ ;  /* 0x000000ff00067c82 */ /* 0x000fe20008000000 */
[----:B-1----:R-:W-:-:S04]  /*1490*/  UIADD3 UR5, UPT, UPT, UR13, 0x7f, URZ ;  /* 0x0000007f0d057890 */ /* 0x002fc8000fffe0ff */
[----:B------:R-:W-:-:S04]  /*14a0*/  USHF.R.S32.HI UR4, URZ, 0x1f, UR5 ;  /* 0x0000001fff047899 */ /* 0x000fc80008011405 */
[----:B------:R-:W-:-:S04]  /*14b0*/  ULEA.HI UR4, UR4, UR5, URZ, 0x7 ;  /* 0x0000000504047291 */ /* 0x000fc8000f8f38ff */
[----:B------:R-:W-:Y:S02]  /*14c0*/  USHF.R.S32.HI UR15, URZ, 0x7, UR4 ;  /* 0x00000007ff0f7899 */ /* 0x000fe40008011404 */
[----:B------:R-:W-:Y:S02]  /*14d0*/  UIADD3 UR4, UPT, UPT, UR13, -0x1, URZ ;  /* 0xffffffff0d047890 */ /* 0x000fe4000fffe0ff */
[----:B------:R-:W-:Y:S02]  /*14e0*/  UISETP.LT.U32.AND UP0, UPT, UR15, 0x5, UPT ;  /* 0x000000050f00788c */ /* 0x000fe4000bf01070 */
[----:B------:R-:W-:Y:S02]  /*14f0*/  UISETP.GE.U32.AND UP1, UPT, UR4, -0xff, UPT ;  /* 0xffffff010400788c */ /* 0x000fe4000bf26070 */
[----:B------:R-:W-:Y:S02]  /*1500*/  USEL UR14, UR15, 0x5, UP0 ;  /* 0x000000050f0e7887 */ /* 0x000fe40008000000 */
[----:B------:R-:W-:-:S02]  /*1510*/  UIADD3 UR13, UPT, UPT, UR13, 0xfe, URZ ;  /* 0x000000fe0d0d7890 */ /* 0x000fc4000fffe0ff */
[----:B------:R-:W-:Y:S02]  /*1520*/  UIADD3 UR5, UPT, UPT, UR14, -0x1, URZ ;  /* 0xffffffff0e057890 */ /* 0x000fe4000fffe0ff */
[----:B------:R-:W-:-:S03]  /*1530*/  UIADD3 UR7, UPT, UPT, UR15, -UR14, URZ ;  /* 0x8000000e0f077290 */ /* 0x000fc6000fffe0ff */
[----:B------:R-:W-:-:S04]  /*1540*/  @UP1 UIADD3 UR5, UPT, UPT, UR14, URZ, URZ ;  /* 0x000000ff0e051290 */ /* 0x000fc8000fffe0ff */
[----:B--2---:R-:W-:-:S12]  /*1550*/  UIADD3 UR5, UPT, UPT, UR5, 0x1, URZ ;  /* 0x0000000105057890 */ /* 0x004fd8000fffe0ff */
.L_x_35:
[----:B------:R-:W-:Y:S01]  /*1560*/  UISETP.NE.AND UP0, UPT, UR37, URZ, UPT ;  /* 0x000000ff2500728c */ /* 0x000fe2000bf05270 */
[----:B------:R-:W1:Y:S08]  /*1570*/  S2UR UR37, SR_CgaCtaId ;  /* 0x00000000002579c3 */ /* 0x000e700000008800 */
[----:B------:R-:W-:Y:S05]  /*1580*/  BRA.U UP0, `(.L_x_18) ;  /* 0x0000000100347547 */ /* 0x000fea000b800000 */
[----:B------:R-:W2:Y:S01]  /*1590*/  S2R R2, SR_CgaCtaId ;  /* 0x0000000000027919 */ /* 0x000ea20000008800 */
[----:B------:R-:W-:-:S04]  /*15a0*/  MOV R3, 0x400 ;  /* 0x0000040000037802 */ /* 0x000fc80000000f00 */
[----:B--2---:R-:W-:Y:S02]  /*15b0*/  LEA R2, R2, R3, 0x18 ;  /* 0x0000000302027211 */ /* 0x004fe400078ec0ff */
[----:B------:R-:W-:-:S03]  /*15c0*/  SHF.L.U32 R3, R11, 0x1f, RZ ;  /* 0x0000001f0b037819 */ /* 0x000fc600000006ff */
[----:B------:R-:W-:-:S04]  /*15d0*/  IMAD R2, R12, 0x8, R2 ;  /* 0x000000080c027824 */ /* 0x000fc800078e0202 */
[----:B------:R-:W2:Y:S02]  /*15e0*/  SYNCS.PHASECHK.TRANS64.TRYWAIT P0, [R2+URZ+0x110], R3 ;  /* 0x00011003020075a7 */ /* 0x000ea400080011ff */
[----:B--2---:R-:W-:Y:S05]  /*15f0*/  @!P0 BRA `(.L_x_19) ;  /* 0x0000007800a88947 */ /* 0x004fea0003800000 */
.L_x_126:
[----:B------:R-:W-:Y:S01]  /*1600*/  VIADD R12, R12, 0x1 ;  /* 0x000000010c0c7836 */ /* 0x000fe20000000000 */
[----:B------:R2:W-:Y:S04]  /*1610*/  SYNCS.ARRIVE.TRANS64.A1T0 RZ, [R2+URZ+0x100], RZ ;  /* 0x000100ff02ff79a7 */ /* 0x0005e800081000ff */
[----:B------:R-:W-:-:S04]  /*1620*/  ISETP.NE.AND P0, PT, R12, 0x2, PT ;  /* 0x000000020c00780c */ /* 0x000fc80003f05270 */
[----:B------:R-:W-:Y:S02]  /*1630*/  SEL R12, R12, RZ, P0 ;  /* 0x000000ff0c0c7207 */ /* 0x000fe40000000000 */
[----:B--2---:R-:W-:-:S04]  /*1640*/  SEL R2, RZ, 0x1, P0 ;  /* 0x00000001ff027807 */ /* 0x004fc80000000000 */
[----:B------:R-:W-:-:S07]  /*1650*/  LOP3.LUT R11, R11, R2, RZ, 0x3c, !PT ;  /* 0x000000020b0b7212 */ /* 0x000fce00078e3cff */
.L_x_18:
[----:B------:R-:W-:Y:S01]  /*1660*/  UMOV UR4, 0x400 ;  /* 0x0000040000047882 */ /* 0x000fe20000000000 */
[----:B------:R-:W-:Y:S01]  /*1670*/  SHF.L.U32 R2, R17, 0x1f, RZ ;  /* 0x0000001f11027819 */ /* 0x000fe200000006ff */
[----:B-1----:R-:W-:Y:S01]  /*1680*/  ULEA UR4, UR37, UR4, 0x18 ;  /* 0x0000000425047291 */ /* 0x002fe2000f8ec0ff */
[----:B------:R-:W-:Y:S01]  /*1690*/  R2UR UR35, R15 ;  /* 0x000000000f2372ca */ /* 0x000fe200000e0000 */
[----:B------:R-:W-:Y:S01]  /*16a0*/  UISETP.GE.U32.AND UP0, UPT, UR13, 0xff, UPT ;  /* 0x000000ff0d00788c */ /* 0x000fe2000bf06070 */
[----:B------:R-:W-:Y:S01]  /*16b0*/  R2UR UR11, R14 ;  /* 0x000000000e0b72ca */ /* 0x000fe200000e0000 */
[----:B------:R-:W-:Y:S01]  /*16c0*/  ULEA UR8, UR6, UR4, 0x3 ;  /* 0x0000000406087291 */ /* 0x000fe2000f8e18ff */
[----:B------:R-:W-:-:S08]  /*16d0*/  UMOV UR24, URZ ;  /* 0x000000ff00187c82 */ /* 0x000fd00008000000 */
[----:B------:R1:W2:Y:S01]  /*16e0*/  SYNCS.PHASECHK.TRANS64.TRYWAIT P0, [UR8+0x28], R2 ;  /* 0x00002802ff0075a7 */ /* 0x0002a20008001108 */
[----:B------:R-:W-:Y:S02]  /*16f0*/  USHF.L.U32 UR35, UR35, 0x6, URZ ;  /* 0x0000000623237899 */ /* 0x000fe400080006ff */
[----:B------:R-:W-:Y:S01]  /*1700*/  USHF.L.U32 UR11, UR11, 0x8, URZ ;  /* 0x000000080b0b7899 */ /* 0x000fe200080006ff */
[----:B------:R-:W-:Y:S11]  /*1710*/  BRA.U !UP0, `(.L_x_20) ;  /* 0x0000000108a87547 */ /* 0x000ff6000b800000 */
[----:B------:R-:W-:Y:S01]  /*1720*/  UMOV UR16, URZ ;  /* 0x000000ff00107c82 */ /* 0x000fe20008000000 */
[----:B------:R-:W-:-:S05]  /*1730*/  UMOV UR17, UR6 ;  /* 0x0000000600117c82 */ /* 0x000fca0008000000 */
.L_x_25:
[----:B-1----:R-:W-:Y:S01]  /*1740*/  ULEA UR33, UR17, UR4, 0x3 ;  /* 0x0000000411217291 */ /* 0x002fe2000f8e18ff */
[----:B--2---:R-:W-:Y:S01]  /*1750*/  @!P5 MOV R3, 0xa000 ;  /* 0x0000a0000003d802 */ /* 0x004fe20000000f00 */
[----:B--2---:R-:W-:Y:S10]  /*1760*/  @P0 BRA `(.L_x_21) ;  /* 0x00000000000c0947 */ /* 0x004ff40003800000 */
[----:B------:R-:W-:-:S04]  /*1770*/  SHF.L.U32 R4, R17, 0x1f, RZ ;  /* 0x0000001f11047819 */ /* 0x000fc800000006ff */
[----:B------:R-:W2:Y:S02]  /*1780*/  SYNCS.PHASECHK.TRANS64.TRYWAIT P0, [UR33+0x28], R4 ;  /* 0x00002804ff0075a7 */ /* 0x000ea40008001121 */
[----:B--2---:R-:W-:Y:S05]  /*1790*/  @!P0 BRA `(.L_x_22) ;  /* 0x0000007800548947 */ /* 0x004fea0003800000 */
.L_x_21:
[----:B------:R2:W-:Y:S01]  /*17a0*/  @!P5 SYNCS.ARRIVE.TRANS64 RZ, [UR33], R3 ;  /* 0x00000003ffffd9a7 */ /* 0x0005e20008000021 */
[----:B------:R-:W-:Y:S04]  /*17b0*/  BSSY.RECONVERGENT B0, `(.L_x_23) ;  /* 0x0000003000007945 */ /* 0x000fe80003800200 */
[----:B------:R-:W-:Y:S05]  /*17c0*/  @P4 BRA `(.L_x_24) ;  /* 0x0000000000044947 */ /* 0x000fea0003800000 */
[----:B------:R-:W-:Y:S05]  /*17d0*/  BPT.TRAP 0x1 ;  /* 0x000000040000795c */ /* 0x000fea0000300000 */
.L_x_24:
[----:B------:R-:W-:Y:S05]  /*17e0*/  BSYNC.RECONVERGENT B0 ;  /* 0x0000000000007941 */ /* 0x000fea0003800200 */
.L_x_23:
[----:B------:R-:W-:Y:S02]  /*17f0*/  UIADD3 UR6, UPT, UPT, UR17, 0x1, URZ ;  /* 0x0000000111067890 */ /* 0x000fe4000fffe0ff */
[----:B------:R-:W-:Y:S02]  /*1800*/  ULEA UR32, UR17, UR4, 0xd ;  /* 0x0000000411207291 */ /* 0x000fe4000f8e68ff */
[----:B------:R-:W-:Y:S02]  /*1810*/  UISETP.NE.AND UP0, UPT, UR6, 0x5, UPT ;  /* 0x000000050600788c */ /* 0x000fe4000bf05270 */
[----:B------:R-:W-:Y:S02]  /*1820*/  UIADD3 UR26, UP1, UPT, UR22, 0x80, URZ ;  /* 0x00000080161a7890 */ /* 0x000fe4000ff3e0ff */
[----:B------:R-:W-:Y:S02]  /*1830*/  USEL UR9, URZ, 0x1, UP0 ;  /* 0x00000001ff097887 */ /* 0x000fe40008000000 */
[----:B------:R-:W-:-:S02]  /*1840*/  USEL UR6, UR6, URZ, UP0 ;  /* 0x000000ff06067287 */ /* 0x000fc40008000000 */
[----:B------:R-:W-:Y:S02]  /*1850*/  UIADD3 UR20, UP0, UPT, UR22, 0x180, URZ ;  /* 0x0000018016147890 */ /* 0x000fe4000ff1e0ff */
[----:B------:R-:W-:Y:S01]  /*1860*/  ULEA UR8, UR6, UR4, 0x3 ;  /* 0x0000000406087291 */ /* 0x000fe2000f8e18ff */
[----:B------:R-:W-:Y:S01]  /*1870*/  LOP3.LUT R17, R17, UR9, RZ, 0x3c, !PT ;  /* 0x0000000911117c12 */ /* 0x000fe2000f8e3cff */
[----:B------:R-:W-:Y:S02]  /*1880*/  USHF.L.U32 UR34, UR16, 0x7, URZ ;  /* 0x0000000710227899 */ /* 0x000fe400080006ff */
[----:B------:R-:W-:Y:S01]  /*1890*/  UIADD3.X UR27, UPT, UPT, URZ, UR23, URZ, UP1, !UPT ;  /* 0x00000017ff1b7290 */ /* 0x000fe20008ffe4ff */
[----:B-1----:R-:W-:Y:S01]  /*18a0*/  SHF.L.U32 R2, R17, 0x1f, RZ ;  /* 0x0000001f11027819 */ /* 0x002fe200000006ff */
[----:B------:R-:W-:Y:S02]  /*18b0*/  UIADD3 UR32, UPT, UPT, UR32, 0x6400, URZ ;  /* 0x0000640020207890 */ /* 0x000fe4000fffe0ff */
[----:B------:R-:W-:Y:S01]  /*18c0*/  UIADD3.X UR21, UPT, UPT, URZ, UR23, URZ, UP0, !UPT ;  /* 0x00000017ff157290 */ /* 0x000fe200087fe4ff */
[----:B------:R1:W1:Y:S01]  /*18d0*/  SYNCS.PHASECHK.TRANS64.TRYWAIT P0, [UR8+0x28], R2 ;  /* 0x00002802ff0075a7 */ /* 0x0002620008001108 */
[----:B------:R-:W-:Y:S01]  /*18e0*/  ULEA UR8, UR17, UR4, 0xf ;  /* 0x0000000411087291 */ /* 0x000fe2000f8e78ff */
[----:B------:R-:W-:Y:S01]  /*18f0*/  UMOV UR18, 0x0 ;  /* 0x0000000000127882 */ /* 0x000fe20000000000 */
[----:B------:R-:W-:-:S02]  /*1900*/  UMOV UR19, 0x10000000 ;  /* 0x1000000000137882 */ /* 0x000fc40000000000 */
[----:B------:R-:W-:Y:S01]  /*1910*/  UIADD3 UR8, UPT, UPT, UR8, 0x10400, URZ ;  /* 0x0001040008087890 */ /* 0x000fe2000fffe0ff */
[----:B------:R1:W-:Y:S01]  /*1920*/  UTMALDG.3D [UR32], [UR26], desc[UR18] ;  /* 0x000012201a0075b4 */ /* 0x0003e20008011000 */
[----:B------:R-:W-:Y:S01]  /*1930*/  UMOV UR12, UR36 ;  /* 0x00000024000c7c82 */ /* 0x000fe20008000000 */
[----:B------:R-:W-:Y:S01]  /*1940*/  UMOV UR9, UR33 ;  /* 0x0000002100097c82 */ /* 0x000fe20008000000 */
[----:B------:R-:W-:Y:S01]  /*1950*/  UMOV UR10, UR34 ;  /* 0x00000022000a7c82 */ /* 0x000fe20008000000 */
[----:B------:R-:W-:Y:S01]  /*1960*/  UIADD3 UR16, UPT, UPT, UR16, 0x1, URZ ;  /* 0x0000000110107890 */ /* 0x000fe2000fffe0ff */
[----:B------:R-:W-:Y:S01]  /*1970*/  UMOV UR24, UR5 ;  /* 0x0000000500187c82 */ /* 0x000fe20008000000 */
[----:B------:R-:W-:Y:S02]  /*1980*/  UMOV UR17, UR6 ;  /* 0x0000000600117c82 */ /* 0x000fe40008000000 */
[----:B------:R1:W-:Y:S01]  /*1990*/  UTMALDG.3D [UR8], [UR20], desc[UR18] ;  /* 0x00001208140075b4 */ /* 0x0003e20008011000 */
[----:B------:R-:W-:-:S09]  /*19a0*/  UISETP.NE.AND UP0, UPT, UR16, UR5, UPT ;  /* 0x000000051000728c */ /* 0x000fd2000bf05270 */
[----:B------:R-:W-:Y:S05]  /*19b0*/  BRA.U UP0, `(.L_x_25) ;  /* 0xfffffffd00607547 */ /* 0x000fea000b83ffff */
.L_x_20:
[----:B-1----:R-:W-:Y:S01]  /*19c0*/  ULEA UR8, UR6, UR4, 0x3 ;  /* 0x0000000406087291 */ /* 0x002fe2000f8e18ff */
[----:B------:R-:W-:Y:S01]  /*19d0*/  SHF.L.U32 R2, R17, 0x1f, RZ ;  /* 0x0000001f11027819 */ /* 0x000fe200000006ff */
[----:B------:R-:W-:Y:S01]  /*19e0*/  @!P1 SYNCS.ARRIVE.TRANS64.A1T0 RZ, [UR4+0x98], RZ ;  /* 0x000098ffffff99a7 */ /* 0x000fe20008100004 */
[----:B------:R-:W-:-:S06]  /*19f0*/  UISETP.GT.AND UP0, UPT, UR15, UR14, UPT ;  /* 0x0000000e0f00728c */ /* 0x000fcc000bf04270 */
[----:B--2---:R1:W2:Y:S03]  /*1a00*/  SYNCS.PHASECHK.TRANS64.TRYWAIT P0, [UR8+0x28], R2 ;  /* 0x00002802ff0075a7 */ /* 0x0042a60008001108 */
[----:B------:R-:W-:Y:S05]  /*1a10*/  BRA.U !UP0, `(.L_x_26) ;  /* 0x0000000108ac7547 */ /* 0x000fea000b800000 */
[----:B------:R-:W-:Y:S01]  /*1a20*/  UIADD3 UR21, UPT, UPT, UR7, UR24, URZ ;  /* 0x0000001807157290 */ /* 0x000fe2000fffe0ff */
[----:B------:R-:W-:-:S11]  /*1a30*/  UMOV UR25, UR6 ;  /* 0x0000000600197c82 */ /* 0x000fd60008000000 */
.L_x_31:
[----:B-1----:R-:W-:Y:S01]  /*1a40*/  ULEA UR17, UR25, UR4, 0x3 ;  /* 0x0000000419117291 */ /* 0x002fe2000f8e18ff */
[----:B--2---:R-:W-:Y:S01]  /*1a50*/  @!P5 MOV R3, 0xa000 ;  /* 0x0000a0000003d802 */ /* 0x004fe20000000f00 */
[----:B--2---:R-:W-:Y:S10]  /*1a60*/  @P0 BRA `(.L_x_27) ;  /* 0x00000000000c0947 */ /* 0x004ff40003800000 */
[----:B------:R-:W-:-:S04]  /*1a70*/  SHF.L.U32 R4, R17, 0x1f, RZ ;  /* 0x0000001f11047819 */ /* 0x000fc800000006ff */
[----:B------:R-:W2:Y:S02]  /*1a80*/  SYNCS.PHASECHK.TRANS64.TRYWAIT P0, [UR17+0x28], R4 ;  /* 0x00002804ff0075a7 */ /* 0x000ea40008001111 */
[----:B--2---:R-:W-:Y:S05]  /*1a90*/  @!P0 BRA `(.L_x_28) ;  /* 0x0000007400ac8947 */ /* 0x004fea0003800000 */
.L_x_27:
[----:B------:R2:W-:Y:S01]  /*1aa0*/  @!P5 SYNCS.ARRIVE.TRANS64 RZ, [UR17], R3 ;  /* 0x00000003ffffd9a7 */ /* 0x0005e20008000011 */
[----:B------:R-:W-:Y:S04]  /*1ab0*/  BSSY.RECONVERGENT B0, `(.L_x_29) ;  /* 0x0000003000007945 */ /* 0x000fe80003800200 */
[----:B------:R-:W-:Y:S05]  /*1ac0*/  @P4 BRA `(.L_x_30) ;  /* 0x0000000000044947 */ /* 0x000fea0003800000 */
[----:B------:R-:W-:Y:S05]  /*1ad0*/  BPT.TRAP 0x1 ;  /* 0x000000040000795c */ /* 0x000fea0000300000 */
.L_x_30:
[----:B------:R-:W-:Y:S05]  /*1ae0*/  BSYNC.RECONVERGENT B0 ;  /* 0x0000000000007941 */ /* 0x000fea0003800200 */
.L_x_29:
        /* <DEDUP_REMOVED lines=10> */
[----:B------:R-:W-:Y:S01]  /*1b90*/  UIADD3 UR16, UPT, UPT, UR16, 0x6400, URZ ;  /* 0x0000640010107890 */ /* 0x000fe2000fffe0ff */
[----:B-1----:R-:W-:Y:S01]  /*1ba0*/  SHF.L.U32 R2, R17, 0x1f, RZ ;  /* 0x0000001f11027819 */ /* 0x002fe200000006ff */
[----:B------:R-:W-:Y:S02]  /*1bb0*/  UIADD3.X UR31, UPT, UPT, URZ, UR23, URZ, UP1, !UPT ;  /* 0x00000017ff1f7290 */ /* 0x000fe40008ffe4ff */
[----:B------:R-:W-:Y:S01]  /*1bc0*/  UIADD3.X UR29, UPT, UPT, URZ, UR23, URZ, UP0, !UPT ;  /* 0x00000017ff1d7290 */ /* 0x000fe200087fe4ff */
[----:B------:R1:W1:Y:S01]  /*1bd0*/  SYNCS.PHASECHK.TRANS64.TRYWAIT P0, [UR8+0x28], R2 ;  /* 0x00002802ff0075a7 */ /* 0x0002620008001108 */
[----:B------:R-:W-:Y:S01]  /*1be0*/  ULEA UR8, UR25, UR4, 0xf ;  /* 0x0000000419087291 */ /* 0x000fe2000f8e78ff */
[----:B------:R-:W-:Y:S01]  /*1bf0*/  UMOV UR26, 0x0 ;  /* 0x00000000001a7882 */ /* 0x000fe20000000000 */
[----:B------:R-:W-:-:S02]  /*1c00*/  UMOV UR27, 0x10000000 ;  /* 0x10000000001b7882 */ /* 0x000fc40000000000 */
[----:B------:R-:W-:Y:S01]  /*1c10*/  UIADD3 UR8, UPT, UPT, UR8, 0x10400, URZ ;  /* 0x0001040008087890 */ /* 0x000fe2000fffe0ff */
[----:B------:R-:W-:Y:S01]  /*1c20*/  UMOV UR19, UR35 ;  /* 0x0000002300137c82 */ /* 0x000fe20008000000 */
[----:B------:R-:W-:Y:S01]  /*1c30*/  UMOV UR20, UR36 ;  /* 0x0000002400147c82 */ /* 0x000fe20008000000 */
[----:B------:R-:W-:Y:S01]  /*1c40*/  UMOV UR12, UR36 ;  /* 0x00000024000c7c82 */ /* 0x000fe20008000000 */
[----:B------:R-:W-:Y:S01]  /*1c50*/  UMOV UR9, UR17 ;  /* 0x0000001100097c82 */ /* 0x000fe20008000000 */
[----:B------:R-:W-:Y:S01]  /*1c60*/  UMOV UR10, UR18 ;  /* 0x00000012000a7c82 */ /* 0x000fe20008000000 */
[----:B------:R1:W-:Y:S01]  /*1c70*/  UTMALDG.3D [UR16], [UR30], desc[UR26] ;  /* 0x00001a101e0075b4 */ /* 0x0003e20008011000 */
[----:B------:R-:W-:Y:S01]  /*1c80*/  UIADD3 UR24, UPT, UPT, UR24, 0x1, URZ ;  /* 0x0000000118187890 */ /* 0x000fe2000fffe0ff */
[----:B------:R-:W-:-:S03]  /*1c90*/  UMOV UR25, UR6 ;  /* 0x0000000600197c82 */ /* 0x000fc60008000000 */
[----:B------:R-:W-:Y:S01]  /*1ca0*/  UISETP.NE.AND UP0, UPT, UR24, UR21, UPT ;  /* 0x000000151800728c */ /* 0x000fe2000bf05270 */
[----:B------:R1:W-:Y:S08]  /*1cb0*/  UTMALDG.3D [UR8], [UR28], desc[UR26] ;  /* 0x00001a081c0075b4 */ /* 0x0003f00008011000 */
[----:B------:R-:W-:Y:S05]  /*1cc0*/  BRA.U UP0, `(.L_x_31) ;  /* 0xfffffffd005c7547 */ /* 0x000fea000b83ffff */
.L_x_26:
[C---:B-1----:R-:W-:Y:S01]  /*1cd0*/  LEA R2, R16.reuse, UR4, 0x3 ;  /* 0x0000000410027c11 */ /* 0x042fe2000f8e18ff */
[----:B------:R-:W-:Y:S01]  /*1ce0*/  NOP ;  /* 0x0000000000007918 */ /* 0x000fe20000000000 */
[----:B--2---:R-:W-:Y:S02]  /*1cf0*/  SHF.L.U32 R3, R13, 0x1f, RZ ;  /* 0x0000001f0d037819 */ /* 0x004fe400000006ff */
[----:B------:R-:W-:Y:S02]  /*1d00*/  LEA R4, R16, UR4, 0x4 ;  /* 0x0000000410047c11 */ /* 0x000fe4000f8e20ff */
[----:B------:R-:W1:Y:S02]  /*1d10*/  SYNCS.PHASECHK.TRANS64.TRYWAIT P0, [R2+URZ+0xa0], R3 ;  /* 0x0000a003020075a7 */ /* 0x000e6400080011ff */
[----:B-1----:R-:W-:Y:S05]  /*1d20*/  @!P0 BRA `(.L_x_32) ;  /* 0x0000007400208947 */ /* 0x002fea0003800000 */
.L_x_129:
[----:B------:R-:W2:Y:S01]  /*1d30*/  LDS.128 R4, [R4+0x130] ;  /* 0x0001300004047984 */ /* 0x000ea20000000c00 */
[----:B---3--:R-:W-:Y:S01]  /*1d40*/  ISETP.GE.AND P0, PT, R40, 0x1, PT ;  /* 0x000000012800780c */ /* 0x008fe20003f06270 */
[----:B-1----:R-:W-:Y:S01]  /*1d50*/  VIADD R2, R2, 0xb0 ;  /* 0x000000b002027836 */ /* 0x002fe20000000000 */
[----:B------:R-:W-:Y:S01]  /*1d60*/  @!PT LDS RZ, [RZ] ;  /* 0x00000000fffff984 */ /* 0x000fe20000000800 */
[----:B------:R-:W-:Y:S01]  /*1d70*/  @!PT LDS RZ, [RZ] ;  /* 0x00000000fffff984 */ /* 0x000fe20000000800 */
[----:B------:R-:W-:Y:S01]  /*1d80*/  @!PT LDS RZ, [RZ] ;  /* 0x00000000fffff984 */ /* 0x000fe20000000800 */
[----:B------:R-:W-:Y:S01]  /*1d90*/  @!PT LDS RZ, [RZ] ;  /* 0x00000000fffff984 */ /* 0x000fe20000000800 */
[----:B------:R1:W-:Y:S06]  /*1da0*/  MEMBAR.ALL.CTA ;  /* 0x0000000000007992 */ /* 0x0003ec0000008000 */
[----:B-1----:R-:W1:Y:S01]  /*1db0*/  FENCE.VIEW.ASYNC.S ;  /* 0x00000000000073c6 */ /* 0x002e620000000000 */
[----:B------:R-:W-:-:S04]  /*1dc0*/  PRMT R2, RZ, 0x654, R2 ;  /* 0x00000654ff027816 */ /* 0x000fc80000000002 */
[----:B-1----:R1:W-:Y:S01]  /*1dd0*/  SYNCS.ARRIVE.TRANS64.RED.A1T0 RZ, [R2+URZ], RZ ;  /* 0x000000ff02ff79a7 */ /* 0x0023e200081004ff */
[----:B--2---:R-:W-:-:S13]  /*1de0*/  LOP3.LUT P2, RZ, R6, 0x1, RZ, 0xc0, !PT ;  /* 0x0000000106ff7812 */ /* 0x004fda000784c0ff */
[----:B------:R-:W-:Y:S01]  /*1df0*/  @P2 SHF.R.U32.HI R3, RZ, 0x10, R5 ;  /* 0x00000010ff032819 */ /* 0x000fe20000011605 */
[----:B------:R-:W-:Y:S01]  /*1e00*/  VOTEU.ANY UP0, P2 ;  /* 0x0000000000ff7886 */ /* 0x000fe20001000100 */
[----:B------:R-:W-:Y:S02]  /*1e10*/  @P2 MOV R10, R4 ;  /* 0x00000004000a2202 */ /* 0x000fe40000000f00 */
[----:B------:R-:W-:Y:S02]  /*1e20*/  @P2 R2UR.BROADCAST UR8, R3 ;  /* 0x00000000030822ca */ /* 0x000fe400008e0000 */
[----:B------:R-:W-:-:S11]  /*1e30*/  @P2 LOP3.LUT R9, R5, 0xffff, RZ, 0xc0, !PT ;  /* 0x0000ffff05092812 */ /* 0x000fd600078ec0ff */
[----:B------:R-:W-:Y:S01]  /*1e40*/  @UP0 UMOV UR36, UR8 ;  /* 0x0000000800240c82 */ /* 0x000fe20008000000 */
[----:B-1----:R-:W-:Y:S05]  /*1e50*/  @!P0 BRA `(.L_x_33) ;  /* 0x0000000000b88947 */ /* 0x002fea0003800000 */
[----:B------:R-:W4:Y:S01]  /*1e60*/  LDC.64 R4, c[0x0][0xb18] ;  /* 0x0002c600ff047b82 */ /* 0x000f220000000a00 */
[----:B------:R-:W-:-:S07]  /*1e70*/  ISETP.NE.AND P3, PT, R40, 0x1, PT ;  /* 0x000000012800780c */ /* 0x000fce0003f65270 */
[----:B------:R-:W1:Y:S08]  /*1e80*/  LDC.64 R6, c[0x0][0xb10] ;  /* 0x0002c400ff067b82 */ /* 0x000e700000000a00 */
[----:B------:R-:W2:Y:S08]  /*1e90*/  LDC R14, c[0x0][0xb20] ;  /* 0x0002c800ff0e7b82 */ /* 0x000eb00000000800 */
[----:B------:R-:W3:Y:S01]  /*1ea0*/  LDC R15, c[0x0][0xb0c] ;  /* 0x0002c300ff0f7b82 */ /* 0x000ee20000000800 */
[----:B----4-:R-:W-:Y:S01]  /*1eb0*/  IMAD.HI.U32 R19, R0, R5, RZ ;  /* 0x0000000500137227 */ /* 0x010fe200078e00ff */
[----:B------:R-:W-:-:S03]  /*1ec0*/  ISETP.NE.AND P0, PT, R4, 0x1, PT ;  /* 0x000000010400780c */ /* 0x000fc60003f05270 */
[----:B------:R-:W-:-:S03]  /*1ed0*/  IMAD.HI.U32 R5, R9, R5, RZ ;  /* 0x0000000509057227 */ /* 0x000fc600078e00ff */
[----:B------:R-:W4:Y:S01]  /*1ee0*/  LDC.64 R2, c[0x0][0xb28] ;  /* 0x0002ca00ff027b82 */ /* 0x000f220000000a00 */
[----:B-1----:R-:W-:-:S04]  /*1ef0*/  IMAD.HI.U32 R20, R8, R6, RZ ;  /* 0x0000000608147227 */ /* 0x002fc800078e00ff */
[----:B------:R-:W-:Y:S01]  /*1f00*/  IMAD.HI.U32 R21, R10, R6, RZ ;  /* 0x000000060a157227 */ /* 0x000fe200078e00ff */
[----:B------:R-:W-:Y:S02]  /*1f10*/  SHF.R.U32.HI R20, RZ, R7, R20 ;  /* 0x00000007ff147219 */ /* 0x000fe40000011614 */
[-C--:B--2---:R-:W-:Y:S02]  /*1f20*/  SHF.R.U32.HI R19, RZ, R14.reuse, R19 ;  /* 0x0000000eff137219 */ /* 0x084fe40000011613 */
[----:B------:R-:W-:Y:S02]  /*1f30*/  SHF.R.U32.HI R5, RZ, R14, R5 ;  /* 0x0000000eff057219 */ /* 0x000fe40000011605 */
[----:B------:R-:W-:Y:S02]  /*1f40*/  SEL R19, R0, R19, !P0 ;  /* 0x0000001300137207 */ /* 0x000fe40004000000 */
[----:B------:R-:W-:Y:S02]  /*1f50*/  SHF.R.U32.HI R21, RZ, R7, R21 ;  /* 0x00000007ff157219 */ /* 0x000fe40000011615 */
[----:B---3--:R-:W-:-:S02]  /*1f60*/  ISETP.NE.AND P1, PT, R15, 0x1, PT ;  /* 0x000000010f00780c */ /* 0x008fc40003f25270 */
[----:B------:R-:W-:Y:S02]  /*1f70*/  SEL R5, R9, R5, !P0 ;  /* 0x0000000509057207 */ /* 0x000fe40004000000 */
[----:B------:R-:W-:Y:S02]  /*1f80*/  SEL R20, R8, R20, !P1 ;  /* 0x0000001408147207 */ /* 0x000fe40004800000 */
[----:B------:R-:W-:Y:S01]  /*1f90*/  SEL R21, R10, R21, !P1 ;  /* 0x000000150a157207 */ /* 0x000fe20004800000 */
[----:B----4-:R-:W-:-:S04]  /*1fa0*/  IMAD.HI.U32 R18, R19, R2, RZ ;  /* 0x0000000213127227 */ /* 0x010fc800078e00ff */
        /* <DEDUP_REMOVED lines=10> */
[----:B------:R-:W-:-:S04]  /*2050*/  @!P0 IMAD.HI.U32 R7, R21, R2, RZ ;  /* 0x0000000215078227 */ /* 0x000fc800078e00ff */
[----:B------:R-:W-:Y:S01]  /*2060*/  IMAD.MOV R2, RZ, RZ, -R6 ;  /* 0x000000ffff027224 */ /* 0x000fe200078e0a06 */
[----:B------:R-:W-:Y:S02]  /*2070*/  @!P0 SHF.R.U32.HI R3, RZ, R3, R7 ;  /* 0x00000003ff038219 */ /* 0x000fe40000011607 */
[----:B------:R-:W-:Y:S01]  /*2080*/  IADD3 R7, PT, PT, -R5, RZ, RZ ;  /* 0x000000ff05077210 */ /* 0x000fe20007ffe1ff */
[----:B------:R-:W-:Y:S01]  /*2090*/  IMAD R2, R40, R2, R5 ;  /* 0x0000000228027224 */ /* 0x000fe200078e0205 */
        /* <DEDUP_REMOVED lines=10> */
.L_x_33:
[----:B------:R-:W1:Y:S02]  /*2140*/  LDCU UR8, c[0x0][0xb30] ;  /* 0x00016600ff0877ac */ /* 0x000e640008000800 */
[----:B-1----:R-:W-:-:S09]  /*2150*/  UISETP.NE.AND UP0, UPT, UR8, 0x1, UPT ;  /* 0x000000010800788c */ /* 0x002fd2000bf05270 */
[----:B------:R-:W-:Y:S05]  /*2160*/  BRA.U UP0, `(.L_x_34) ;  /* 0x0000000100407547 */ /* 0x000fea000b800000 */
[----:B------:R-:W1:Y:S08]  /*2170*/  LDC.64 R4, c[0x0][0xb10] ;  /* 0x0002c400ff047b82 */ /* 0x000e700000000a00 */
[----:B------:R-:W2:Y:S08]  /*2180*/  LDC.64 R2, c[0x0][0xb18] ;  /* 0x0002c600ff027b82 */ /* 0x000eb00000000a00 */
[----:B------:R-:W3:Y:S08]  /*2190*/  LDC R6, c[0x0][0xb20] ;  /* 0x0002c800ff067b82 */ /* 0x000ef00000000800 */
[----:B------:R-:W4:Y:S01]  /*21a0*/  LDC R7, c[0x0][0xb0c] ;  /* 0x0002c300ff077b82 */ /* 0x000f220000000800 */
[----:B-1----:R-:W-:-:S05]  /*21b0*/  IMAD.HI.U32 R4, R10, R4, RZ ;  /* 0x000000040a047227 */ /* 0x002fca00078e00ff */
[----:B------:R-:W-:Y:S01]  /*21c0*/  SHF.R.U32.HI R4, RZ, R5, R4 ;  /* 0x00000005ff047219 */ /* 0x000fe20000011604 */
[----:B--2---:R-:W-:Y:S01]  /*21d0*/  IMAD.HI.U32 R3, R9, R3, RZ ;  /* 0x0000000309037227 */ /* 0x004fe200078e00ff */
[----:B------:R-:W-:-:S04]  /*21e0*/  ISETP.NE.AND P0, PT, R2, 0x1, PT ;  /* 0x000000010200780c */ /* 0x000fc80003f05270 */
[----:B---3--:R-:W-:-:S04]  /*21f0*/  SHF.R.U32.HI R3, RZ, R6, R3 ;  /* 0x00000006ff037219 */ /* 0x008fc80000011603 */
[----:B------:R-:W-:Y:S02]  /*2200*/  SEL R3, R9, R3, !P0 ;  /* 0x0000000309037207 */ /* 0x000fe40004000000 */
[----:B----4-:R-:W-:-:S04]  /*2210*/  ISETP.NE.AND P1, PT, R7, 0x1, PT ;  /* 0x000000010700780c */ /* 0x010fc80003f25270 */
[----:B------:R-:W-:-:S05]  /*2220*/  SEL R4, R10, R4, !P1 ;  /* 0x000000040a047207 */ /* 0x000fca0004800000 */
[----:B------:R-:W-:Y:S02]  /*2230*/  IMAD.IADD R5, R3, 0x1, -R4 ;  /* 0x0000000103057824 */ /* 0x000fe400078e0a04 */
[----:B------:R-:W-:Y:S02]  /*2240*/  IMAD.IADD R3, R4, 0x1, -R3 ;  /* 0x0000000104037824 */ /* 0x000fe400078e0a03 */
[----:B------:R-:W-:Y:S02]  /*2250*/  IMAD R10, R5, R7, R10 ;  /* 0x00000007050a7224 */ /* 0x000fe400078e020a */
[----:B------:R-:W-:-:S07]  /*2260*/  IMAD R9, R3, R2, R9 ;  /* 0x0000000203097224 */ /* 0x000fce00078e0209 */
.L_x_34:
[----:B------:R-:W-:Y:S01]  /*2270*/  VIADD R16, R16, 0x1 ;  /* 0x0000000110107836 */ /* 0x000fe20000000000 */
[----:B------:R-:W-:Y:S01]  /*2280*/  PLOP3.LUT P1, PT, PT, PT, PT, 0x80, 0x8 ;  /* 0x000000000008781c */ /* 0x000fe20003f2f070 */
[----:B------:R-:W-:Y:S02]  /*2290*/  IMAD.IADD R15, R10, 0x1, R95 ;  /* 0x000000010a0f7824 */ /* 0x000fe400078e025f */
[----:B------:R-:W-:Y:S01]  /*22a0*/  IMAD.IADD R14, R9, 0x1, R94 ;  /* 0x00000001090e7824 */ /* 0x000fe200078e025e */
[----:B------:R-:W-:-:S04]  /*22b0*/  ISETP.NE.AND P0, PT, R16, 0x2, PT ;  /* 0x000000021000780c */ /* 0x000fc80003f05270 */
[----:B------:R-:W-:Y:S02]  /*22c0*/  SEL R2, RZ, 0x1, P0 ;  /* 0x00000001ff027807 */ /* 0x000fe40000000000 */
[----:B------:R-:W-:Y:S02]  /*22d0*/  SEL R16, R16, RZ, P0 ;  /* 0x000000ff10107207 */ /* 0x000fe40000000000 */
[----:B------:R-:W-:Y:S01]  /*22e0*/  LOP3.LUT R13, R13, R2, RZ, 0x3c, !PT ;  /* 0x000000020d0d7212 */ /* 0x000fe200078e3cff */
[----:B------:R-:W-:Y:S06]  /*22f0*/  @P2 BRA `(.L_x_35) ;  /* 0xfffffff000982947 */ /* 0x000fec000383ffff */
[----:B------:R-:W-:Y:S01]  /*2300*/  UIADD3 UR4, UPT, UPT, UR4, 0x28, URZ ;  /* 0x0000002804047890 */ /* 0x000fe2000fffe0ff */
[----:B------:R-:W-:-:S03]  /*2310*/  SHF.L.U32 R2, R17, 0x1f, RZ ;  /* 0x0000001f11027819 */ /* 0x000fc600000006ff */
[----:B------:R-:W-:-:S09]  /*2320*/  ULEA UR5, UR6, UR4, 0x3 ;  /* 0x0000000406057291 */ /* 0x000fd2000f8e18ff */
[----:B------:R-:W1:Y:S02]  /*2330*/  SYNCS.PHASECHK.TRANS64.TRYWAIT P0, [UR5], R2 ;  /* 0x00000002ff0075a7 */ /* 0x000e640008001105 */
[----:B-1----:R-:W-:Y:S05]  /*2340*/  @!P0 BRA `(.L_x_36) ;  /* 0x0000006c00ac8947 */ /* 0x002fea0003800000 */
.L_x_131:
[----:B------:R-:W-:-:S04]  /*2350*/  UIADD3 UR6, UPT, UPT, UR6, 0x1, URZ ;  /* 0x0000000106067890 */ /* 0x000fc8000fffe0ff */
[----:B------:R-:W-:-:S04]  /*2360*/  UISETP.NE.AND UP0, UPT, UR6, 0x5, UPT ;  /* 0x000000050600788c */ /* 0x000fc8000bf05270 */
[----:B------:R-:W-:Y:S02]  /*2370*/  USEL UR7, URZ, 0x1, UP0 ;  /* 0x00000001ff077887 */ /* 0x000fe40008000000 */
[----:B------:R-:W-:-:S04]  /*2380*/  USEL UR6, UR6, URZ, UP0 ;  /* 0x000000ff06067287 */ /* 0x000fc80008000000 */
[----:B------:R-:W-:Y:S01]  /*2390*/  ULEA UR5, UR6, UR4, 0x3 ;  /* 0x0000000406057291 */ /* 0x000fe2000f8e18ff */
[----:B-1----:R-:W-:-:S04]  /*23a0*/  LOP3.LUT R2, R17, UR7, RZ, 0x3c, !PT ;  /* 0x0000000711027c12 */ /* 0x002fc8000f8e3cff */
[----:B------:R-:W-:-:S04]  /*23b0*/  SHF.L.U32 R3, R2, 0x1f, RZ ;  /* 0x0000001f02037819 */ /* 0x000fc800000006ff */
[----:B------:R-:W1:Y:S02]  /*23c0*/  SYNCS.PHASECHK.TRANS64.TRYWAIT P0, [UR5], R3 ;  /* 0x00000003ff0075a7 */ /* 0x000e640008001105 */
[----:B-1----:R-:W-:Y:S05]  /*23d0*/  @!P0 BRA `(.L_x_37) ;  /* 0x0000006c00a08947 */ /* 0x002fea0003800000 */
.L_x_133:
[----:B------:R-:W-:-:S04]  /*23e0*/  UIADD3 UR6, UPT, UPT, UR6, 0x1, URZ ;  /* 0x0000000106067890 */ /* 0x000fc8000fffe0ff */
[----:B------:R-:W-:-:S04]  /*23f0*/  UISETP.NE.AND UP0, UPT, UR6, 0x5, UPT ;  /* 0x000000050600788c */ /* 0x000fc8000bf05270 */
[----:B------:R-:W-:Y:S02]  /*2400*/  USEL UR7, URZ, 0x1, UP0 ;  /* 0x00000001ff077887 */ /* 0x000fe40008000000 */
[----:B------:R-:W-:-:S04]  /*2410*/  USEL UR6, UR6, URZ, UP0 ;  /* 0x000000ff06067287 */ /* 0x000fc80008000000 */
[----:B------:R-:W-:Y:S01]  /*2420*/  ULEA UR5, UR6, UR4, 0x3 ;  /* 0x0000000406057291 */ /* 0x000fe2000f8e18ff */
[----:B------:R-:W-:-:S04]  /*2430*/  LOP3.LUT R2, R2, UR7, RZ, 0x3c, !PT ;  /* 0x0000000702027c12 */ /* 0x000fc8000f8e3cff */
[----:B-1----:R-:W-:-:S04]  /*2440*/  SHF.L.U32 R3, R2, 0x1f, RZ ;  /* 0x0000001f02037819 */ /* 0x002fc800000006ff */
[----:B------:R-:W1:Y:S02]  /*2450*/  SYNCS.PHASECHK.TRANS64.TRYWAIT P0, [UR5], R3 ;  /* 0x00000003ff0075a7 */ /* 0x000e640008001105 */
[----:B-1----:R-:W-:Y:S05]  /*2460*/  @!P0 BRA `(.L_x_38) ;  /* 0x0000006c00948947 */ /* 0x002fea0003800000 */
.L_x_135:
        /* <DEDUP_REMOVED lines=9> */
.L_x_137:
[----:B------:R-:W-:-:S04]  /*2500*/  UIADD3 UR6, UPT, UPT, UR6, 0x1, URZ ;  /* 0x0000000106067890 */ /* 0x000fc8000fffe0ff */
[----:B------:R-:W-:-:S04]  /*2510*/  UISETP.NE.AND UP0, UPT, UR6, 0x5, UPT ;  /* 0x000000050600788c */ /* 0x000fc8000bf05270 */
[----:B------:R-:W-:Y:S02]  /*2520*/  USEL UR5, URZ, 0x1, UP0 ;  /* 0x00000001ff057887 */ /* 0x000fe40008000000 */
[----:B------:R-:W-:-:S04]  /*2530*/  USEL UR6, UR6, URZ, UP0 ;  /* 0x000000ff06067287 */ /* 0x000fc80008000000 */
[----:B------:R-:W-:Y:S01]  /*2540*/  ULEA UR6, UR6, UR4, 0x3 ;  /* 0x0000000406067291 */ /* 0x000fe2000f8e18ff */
[----:B------:R-:W-:-:S04]  /*2550*/  LOP3.LUT R2, R2, UR5, RZ, 0x3c, !PT ;  /* 0x0000000502027c12 */ /* 0x000fc8000f8e3cff */
[----:B------:R-:W-:Y:S01]  /*2560*/  SHF.L.U32 R2, R2, 0x1f, RZ ;  /* 0x0000001f02027819 */ /* 0x000fe200000006ff */
[----:B-1--4-:R-:W-:-:S07]  /*2570*/  IMAD.U32 R0, RZ, RZ, UR6 ;  /* 0x00000006ff007e24 */ /* 0x012fce000f8e00ff */
.L_x_40:
[----:B-1----:R1:W2:Y:S02]  /*2580*/  SYNCS.PHASECHK.TRANS64.TRYWAIT P0, [R0+URZ], R2 ;  /* 0x00000002000075a7 */ /* 0x0022a400080011ff */
[----:B--2---:R-:W-:Y:S05]  /*2590*/  @!P0 NANOSLEEP.SYNCS 0x989680 ;  /* 0x009896800000895d */ /* 0x004fea0003900000 */
[----:B------:R-:W2:Y:S02]  /*25a0*/  @!P0 SYNCS.PHASECHK.TRANS64 P0, [R0+URZ], R2 ;  /* 0x00000002000085a7 */ /* 0x000ea400080010ff */
[----:B--2---:R-:W-:Y:S05]  /*25b0*/  @P0 EXIT ;  /* 0x000000000000094d */ /* 0x004fea0003800000 */
[----:B------:R-:W-:Y:S05]  /*25c0*/  BRA `(.L_x_40) ;  /* 0xfffffffc00ec7947 */ /* 0x000fea000383ffff */
.L_x_17:
[----:B------:R-:W-:-:S04]  /*25d0*/  UISETP.NE.AND UP1, UPT, UR37, URZ, UPT ;  /* 0x000000ff2500728c */ /* 0x000fc8000bf25270 */
[----:B------:R-:W-:-:S09]  /*25e0*/  UISETP.NE.OR UP1, UPT, UR8, 0x1, UP1 ;  /* 0x000000010800788c */ /* 0x000fd20008f25670 */
[----:B------:R-:W-:Y:S05]  /*25f0*/  BRA.U UP1, `(.L_x_41) ;  /* 0x0000000501487547 */ /* 0x000fea000b800000 */
[----:B------:R-:W-:Y:S01]  /*2600*/  ISETP.NE.AND P2, PT, R2, RZ, PT ;  /* 0x000000ff0200720c */ /* 0x000fe20003f45270 */
[----:B------:R-:W-:Y:S01]  /*2610*/  IMAD.MOV.U32 R12, RZ, RZ, 0x1 ;  /* 0x00000001ff0c7424 */ /* 0x000fe200078e00ff */
[----:B------:R-:W-:Y:S02]  /*2620*/  CS2R R10, SRZ ;  /* 0x00000000000a7805 */ /* 0x000fe4000001ff00 */
[----:B------:R-:W-:Y:S01]  /*2630*/  CS2R R8, SRZ ;  /* 0x0000000000087805 */ /* 0x000fe2000001ff00 */
[----:B------:R-:W-:Y:S01]  /*2640*/  UMOV UR4, 0x400 ;  /* 0x0000040000047882 */ /* 0x000fe20000000000 */
[----:B------:R-:W-:Y:S01]  /*2650*/  UMOV UR6, URZ ;  /* 0x000000ff00067c82 */ /* 0x000fe20008000000 */
[----:B------:R-:W-:-:S12]  /*2660*/  ULEA UR37, UR37, UR4, 0x18 ;  /* 0x0000000425257291 */ /* 0x000fd8000f8ec0ff */
.L_x_45:
[----:B------:R-:W-:Y:S02]  /*2670*/  LEA R0, R8, UR37, 0x3 ;  /* 0x0000002508007c11 */ /* 0x000fe4000f8e18ff */
[----:B------:R-:W-:-:S03]  /*2680*/  SHF.L.U32 R4, R9, 0x1f, RZ ;  /* 0x0000001f09047819 */ /* 0x000fc600000006ff */
[----:B------:R-:W-:Y:S01]  /*2690*/  VIADD R5, R0, 0x110 ;  /* 0x0000011000057836 */ /* 0x000fe20000000000 */
[----:B------:R-:W1:Y:S02]  /*26a0*/  SYNCS.PHASECHK.TRANS64.TRYWAIT P0, [R0+URZ+0x100], R4 ;  /* 0x00010004000075a7 */ /* 0x000e6400080011ff */
[----:B-1----:R-:W-:Y:S05]  /*26b0*/  @!P0 BRA `(.L_x_42) ;  /* 0x0000006c00308947 */ /* 0x002fea0003800000 */
.L_x_138:
[----:B------:R-:W-:Y:S01]  /*26c0*/  ULEA UR5, UR6, UR37, 0x3 ;  /* 0x0000002506057291 */ /* 0x000fe2000f8e18ff */
[----:B-1----:R-:W-:Y:S01]  /*26d0*/  PRMT R0, RZ, 0x654, R5 ;  /* 0x00000654ff007816 */ /* 0x002fe20000000005 */
[----:B------:R-:W-:Y:S01]  /*26e0*/  @!P2 IMAD.MOV.U32 R4, RZ, RZ, 0x10 ;  /* 0x00000010ff04a424 */ /* 0x000fe200078e00ff */
[----:B------:R-:W-:Y:S01]  /*26f0*/  SHF.L.U32 R5, R12, 0x1f, RZ ;  /* 0x0000001f0c057819 */ /* 0x000fe200000006ff */
[----:B------:R-:W-:Y:S01]  /*2700*/  UIADD3 UR4, UPT, UPT, UR5, 0xa0, URZ ;  /* 0x000000a005047890 */ /* 0x000fe2000fffe0ff */
[----:B------:R1:W-:Y:S05]  /*2710*/  SYNCS.ARRIVE.TRANS64.RED.A1T0 RZ, [R0+URZ], RZ ;  /* 0x000000ff00ff79a7 */ /* 0x0003ea00081004ff */
[----:B------:R-:W-:Y:S01]  /*2720*/  IMAD.U32 R6, RZ, RZ, UR4 ;  /* 0x00000004ff067e24 */ /* 0x000fe2000f8e00ff */
[----:B------:R-:W2:Y:S04]  /*2730*/  SYNCS.PHASECHK.TRANS64.TRYWAIT P0, [UR5+0xb0], R5 ;  /* 0x0000b005ff0075a7 */ /* 0x000ea80008001105 */
[----:B------:R-:W-:Y:S01]  /*2740*/  PRMT R6, R2, 0x654, R6 ;  /* 0x0000065402067816 */ /* 0x000fe20000000006 */
[----:B-12---:R-:W-:Y:S06]  /*2750*/  @!P0 BRA `(.L_x_43) ;  /* 0x0000006c001c8947 */ /* 0x006fec0003800000 */
.L_x_140:
[----:B------:R-:W-:Y:S01]  /*2760*/  ULEA UR4, UR6, UR37, 0x4 ;  /* 0x0000002506047291 */ /* 0x000fe2000f8e20ff */
[----:B------:R-:W-:Y:S01]  /*2770*/  SEL R3, R6, R3, !P2 ;  /* 0x0000000306037207 */ /* 0x000fe20005000000 */
[----:B------:R-:W-:Y:S01]  /*2780*/  UIADD3 UR5, UPT, UPT, UR5, 0xa0, URZ ;  /* 0x000000a005057890 */ /* 0x000fe2000fffe0ff */
[----:B-1----:R-:W-:Y:S01]  /*2790*/  LEA R0, R11, UR37, 0x3 ;  /* 0x000000250b007c11 */ /* 0x002fe2000f8e18ff */
[----:B------:R-:W-:Y:S01]  /*27a0*/  UIADD3 UR4, UPT, UPT, UR4, 0x130, URZ ;  /* 0x0000013004047890 */ /* 0x000fe2000fffe0ff */
[----:B------:R1:W-:Y:S01]  /*27b0*/  @!P2 SYNCS.ARRIVE.TRANS64.RED RZ, [R3+URZ], R4 ;  /* 0x0000000403ffa9a7 */ /* 0x0003e200080004ff */
[----:B------:R-:W-:Y:S01]  /*27c0*/  UIADD3 UR6, UPT, UPT, UR6, 0x1, URZ ;  /* 0x0000000106067890 */ /* 0x000fe2000fffe0ff */
[----:B------:R-:W-:-:S03]  /*27d0*/  VIADD R8, R8, 0x1 ;  /* 0x0000000108087836 */ /* 0x000fc60000000000 */
[----:B------:R-:W-:Y:S02]  /*27e0*/  UISETP.NE.AND UP0, UPT, UR6, 0x2, UPT ;  /* 0x000000020600788c */ /* 0x000fe4000bf05270 */
[----:B------:R-:W-:Y:S01]  /*27f0*/  ISETP.NE.AND P0, PT, R8, 0x2, PT ;  /* 0x000000020800780c */ /* 0x000fe20003f05270 */
[----:B------:R-:W-:Y:S06]  /*2800*/  UGETNEXTWORKID.BROADCAST [UR4], [UR5] ;  /* 0x00000000040073ca */ /* 0x000fec0008000100 */
[----:B------:R-:W-:Y:S02]  /*2810*/  USEL UR4, URZ, 0x1, UP0 ;  /* 0x00000001ff047887 */ /* 0x000fe40008000000 */
[----:B------:R-:W-:-:S04]  /*2820*/  USEL UR6, UR6, URZ, UP0 ;  /* 0x000000ff06067287 */ /* 0x000fc80008000000 */
[----:B------:R-:W-:Y:S02]  /*2830*/  LOP3.LUT R12, R12, UR4, RZ, 0x3c, !PT ;  /* 0x000000040c0c7c12 */ /* 0x000fe4000f8e3cff */
[----:B-1----:R-:W-:-:S04]  /*2840*/  SHF.L.U32 R4, R10, 0x1f, RZ ;  /* 0x0000001f0a047819 */ /* 0x002fc800000006ff */
[----:B------:R-:W1:Y:S02]  /*2850*/  SYNCS.PHASECHK.TRANS64.TRYWAIT P1, [R0+URZ+0xa0], R4 ;  /* 0x0000a004000075a7 */ /* 0x000e6400080211ff */
[----:B-1----:R-:W-:Y:S05]  /*2860*/  @!P1 BRA `(.L_x_44) ;  /* 0x0000006800f09947 */ /* 0x002fea0003800000 */
.L_x_141:
[C---:B-1----:R-:W-:Y:S01]  /*2870*/  LEA R4, R11.reuse, UR37, 0x4 ;  /* 0x000000250b047c11 */ /* 0x042fe2000f8e20ff */
[----:B------:R-:W-:Y:S01]  /*2880*/  VIADD R0, R0, 0xb0 ;  /* 0x000000b000007836 */ /* 0x000fe20000000000 */
[----:B------:R-:W-:Y:S01]  /*2890*/  SEL R8, R8, RZ, P0 ;  /* 0x000000ff08087207 */ /* 0x000fe20000000000 */
[----:B------:R-:W-:-:S03]  /*28a0*/  VIADD R11, R11, 0x1 ;  /* 0x000000010b0b7836 */ /* 0x000fc60000000000 */
[----:B------:R-:W1:Y:S01]  /*28b0*/  LDS.128 R4, [R4+0x130] ;  /* 0x0001300004047984 */ /* 0x000e620000000c00 */
[----:B------:R-:W-:Y:S02]  /*28c0*/  PRMT R0, RZ, 0x654, R0 ;  /* 0x00000654ff007816 */ /* 0x000fe40000000000 */
[C---:B------:R-:W-:Y:S01]  /*28d0*/  ISETP.NE.AND P1, PT, R11.reuse, 0x2, PT ;  /* 0x000000020b00780c */ /* 0x040fe20003f25270 */
[----:B------:R-:W-:Y:S01]  /*28e0*/  @!PT LDS RZ, [RZ] ;  /* 0x00000000fffff984 */ /* 0x000fe20000000800 */
[----:B------:R-:W-:Y:S01]  /*28f0*/  @!PT LDS RZ, [RZ] ;  /* 0x00000000fffff984 */ /* 0x000fe20000000800 */
[----:B------:R-:W-:Y:S01]  /*2900*/  @!PT LDS RZ, [RZ] ;  /* 0x00000000fffff984 */ /* 0x000fe20000000800 */
[----:B------:R-:W-:Y:S01]  /*2910*/  @!PT LDS RZ, [RZ] ;  /* 0x00000000fffff984 */ /* 0x000fe20000000800 */
[----:B------:R2:W-:Y:S06]  /*2920*/  MEMBAR.ALL.CTA ;  /* 0x0000000000007992 */ /* 0x0005ec0000008000 */
[----:B--2---:R-:W2:Y:S01]  /*2930*/  FENCE.VIEW.ASYNC.S ;  /* 0x00000000000073c6 */ /* 0x004ea20000000000 */
[----:B------:R-:W-:Y:S01]  /*2940*/  SEL R11, R11, RZ, P1 ;  /* 0x000000ff0b0b7207 */ /* 0x000fe20000800000 */
[----:B--2---:R2:W-:Y:S01]  /*2950*/  SYNCS.ARRIVE.TRANS64.RED.A1T0 RZ, [R0+URZ], RZ ;  /* 0x000000ff00ff79a7 */ /* 0x0045e200081004ff */
[----:B-1----:R-:W-:-:S02]  /*2960*/  LOP3.LUT P3, RZ, R6, 0x1, RZ, 0xc0, !PT ;  /* 0x0000000106ff7812 */ /* 0x002fc4000786c0ff */
[----:B------:R-:W-:-:S04]  /*2970*/  SEL R4, RZ, 0x1, P1 ;  /* 0x00000001ff047807 */ /* 0x000fc80000800000 */
[----:B------:R-:W-:Y:S02]  /*2980*/  LOP3.LUT R10, R10, R4, RZ, 0x3c, !PT ;  /* 0x000000040a0a7212 */ /* 0x000fe400078e3cff */
[----:B--2---:R-:W-:-:S04]  /*2990*/  SEL R0, RZ, 0x1, P0 ;  /* 0x00000001ff007807 */ /* 0x004fc80000000000 */
[----:B------:R-:W-:Y:S01]  /*29a0*/  LOP3.LUT R9, R9, R0, RZ, 0x3c, !PT ;  /* 0x0000000009097212 */ /* 0x000fe200078e3cff */
[----:B------:R-:W-:Y:S06]  /*29b0*/  @P3 BRA `(.L_x_45) ;  /* 0xfffffffc002c3947 */ /* 0x000fec000383ffff */
[----:B------:R-:W-:Y:S01]  /*29c0*/  ULEA UR5, UR6, UR37, 0x3 ;  /* 0x0000002506057291 */ /* 0x000fe2000f8e18ff */
[----:B------:R-:W-:-:S08]  /*29d0*/  SHF.L.U32 R2, R12, 0x1f, RZ ;  /* 0x0000001f0c027819 */ /* 0x000fd000000006ff */
[----:B------:R-:W1:Y:S02]  /*29e0*/  SYNCS.PHASECHK.TRANS64 P0, [UR5+0xb0], R2 ;  /* 0x0000b002ff0075a7 */ /* 0x000e640008001005 */
[----:B-1----:R-:W-:Y:S05]  /*29f0*/  @P0 BRA `(.L_x_46) ;  /* 0x0000000000080947 */ /* 0x002fea0003800000 */
[----:B------:R-:W1:Y:S02]  /*2a00*/  SYNCS.PHASECHK.TRANS64.TRYWAIT P0, [UR5+0xb0], R2 ;  /* 0x0000b002ff0075a7 */ /* 0x000e640008001105 */
[----:B-1----:R-:W-:Y:S05]  /*2a10*/  @!P0 BRA `(.L_x_47) ;  /* 0x0000006800988947 */ /* 0x002fea0003800000 */
.L_x_46:
[----:B------:R-:W-:-:S04]  /*2a20*/  UIADD3 UR4, UPT, UPT, UR6, 0x1, URZ ;  /* 0x0000000106047890 */ /* 0x000fc8000fffe0ff */
[----:B------:R-:W-:-:S04]  /*2a30*/  UISETP.NE.AND UP0, UPT, UR4, 0x2, UPT ;  /* 0x000000020400788c */ /* 0x000fc8000bf05270 */
[----:B------:R-:W-:Y:S02]  /*2a40*/  USEL UR7, URZ, 0x1, UP0 ;  /* 0x00000001ff077887 */ /* 0x000fe40008000000 */
[----:B------:R-:W-:-:S04]  /*2a50*/  USEL UR4, UR4, URZ, UP0 ;  /* 0x000000ff04047287 */ /* 0x000fc80008000000 */
[----:B------:R-:W-:Y:S01]  /*2a60*/  ULEA UR4, UR4, UR37, 0x3 ;  /* 0x0000002504047291 */ /* 0x000fe2000f8e18ff */
[----:B-1----:R-:W-:-:S04]  /*2a70*/  LOP3.LUT R2, R12, UR7, RZ, 0x3c, !PT ;  /* 0x000000070c027c12 */ /* 0x002fc8000f8e3cff */
[----:B------:R-:W-:-:S04]  /*2a80*/  SHF.L.U32 R0, R2, 0x1f, RZ ;  /* 0x0000001f02007819 */ /* 0x000fc800000006ff */
[----:B------:R-:W1:Y:S02]  /*2a90*/  SYNCS.PHASECHK.TRANS64 P0, [UR4+0xb0], R0 ;  /* 0x0000b000ff0075a7 */ /* 0x000e640008001004 */
[----:B-1----:R-:W-:Y:S05]  /*2aa0*/  @P0 EXIT ;  /* 0x000000000000094d */ /* 0x002fea0003800000 */
[----:B------:R-:W-:Y:S02]  /*2ab0*/  SHF.L.U32 R2, R2, 0x1f, RZ ;  /* 0x0000001f02027819 */ /* 0x000fe400000006ff */
[----:B------:R-:W-:-:S07]  /*2ac0*/  MOV R0, UR4 ;  /* 0x0000000400007c02 */ /* 0x000fce0008000f00 */
.L_x_48:
[----:B-1----:R1:W2:Y:S02]  /*2ad0*/  SYNCS.PHASECHK.TRANS64.TRYWAIT P0, [R0+URZ+0xb0], R2 ;  /* 0x0000b002000075a7 */ /* 0x0022a400080011ff */
[----:B--2---:R-:W-:Y:S05]  /*2ae0*/  @!P0 NANOSLEEP.SYNCS 0x989680 ;  /* 0x009896800000895d */ /* 0x004fea0003900000 */
[----:B------:R-:W2:Y:S02]  /*2af0*/  @!P0 SYNCS.PHASECHK.TRANS64 P0, [R0+URZ+0xb0], R2 ;  /* 0x0000b002000085a7 */ /* 0x000ea400080010ff */
[----:B--2---:R-:W-:Y:S05]  /*2b00*/  @P0 EXIT ;  /* 0x000000000000094d */ /* 0x004fea0003800000 */
[----:B------:R-:W-:Y:S05]  /*2b10*/  BRA `(.L_x_48) ;  /* 0xfffffffc00ec7947 */ /* 0x000fea000383ffff */
.L_x_41:
[----:B------:R-:W-:-:S09]  /*2b20*/  UISETP.NE.AND UP1, UPT, UR8, URZ, UPT ;  /* 0x000000ff0800728c */ /* 0x000fd2000bf25270 */
[----:B------:R-:W-:Y:S05]  /*2b30*/  BRA.U UP1, `(.L_x_49) ;  /* 0x0000000d01cc7547 */ /* 0x000fea000b800000 */
[----:B------:R-:W-:Y:S01]  /*2b40*/  UMOV UR4, 0x40 ;  /* 0x0000004000047882 */ /* 0x000fe20000000000 */
[----:B------:R-:W-:Y:S01]  /*2b50*/  NOP ;  /* 0x0000000000007918 */ /* 0x000fe20000000000 */
[----:B------:R-:W-:Y:S01]  /*2b60*/  ULEA UR4, UR37, UR4, 0x18 ;  /* 0x0000000425047291 */ /* 0x000fe2000f8ec0ff */
[----:B------:R-:W-:Y:S02]  /*2b70*/  UMOV UR5, 0x400 ;  /* 0x0000040000057882 */ /* 0x000fe40000000000 */
[----:B------:R-:W-:-:S06]  /*2b80*/  ULEA UR37, UR37, UR5, 0x18 ;  /* 0x0000000525257291 */ /* 0x000fcc000f8ec0ff */
[----:B------:R-:W1:Y:S02]  /*2b90*/  LDS.U8 R0, [UR4+0x1c] ;  /* 0x00001c04ff007984 */ /* 0x000e640008000000 */
[----:B-1----:R-:W-:-:S13]  /*2ba0*/  ISETP.NE.AND P0, PT, R0, RZ, PT ;  /* 0x000000ff0000720c */ /* 0x002fda0003f05270 */
[----:B------:R-:W-:Y:S05]  /*2bb0*/  @P0 BRA `(.L_x_50) ;  /* 0x0000000000580947 */ /* 0x000fea0003800000 */
[----:B------:R-:W-:-:S13]  /*2bc0*/  ELECT P0, URZ, PT ;  /* 0x0000000000ff782f */ /* 0x000fda0003800000 */
[----:B------:R-:W-:Y:S05]  /*2bd0*/  @!P0 BRA `(.L_x_51) ;  /* 0x0000000000608947 */ /* 0x000fea0003800000 */
[----:B------:R-:W-:Y:S01]  /*2be0*/  UMOV UR5, 0x10 ;  /* 0x0000001000057882 */ /* 0x000fe20000000000 */
[----:B------:R-:W-:Y:S01]  /*2bf0*/  HFMA2 R0, -RZ, RZ, 0, 5.9604644775390625e-08 ;  /* 0x00000001ff007431 */ /* 0x000fe200000001ff */
[----:B------:R-:W-:-:S03]  /*2c00*/  MOV R2, 0xffff ;  /* 0x0000ffff00027802 */ /* 0x000fc60000000f00 */
[----:B------:R-:W-:Y:S04]  /*2c10*/  DEPBAR.LE SB1, 0x36 ;  /* 0x00009d800000791a */ /* 0x000fe80000000000 */
[----:B------:R-:W1:Y:S02]  /*2c20*/  UTCATOMSWS.FIND_AND_SET.ALIGN UP0, UR5, UR5 ;  /* 0x00000005000575e3 */ /* 0x000e640008000800 */
[----:B-1----:R-:W-:Y:S01]  /*2c30*/  MOV R3, UR5 ;  /* 0x0000000500037c02 */ /* 0x002fe20008000f00 */
[----:B------:R-:W-:Y:S06]  /*2c40*/  BRA.U UP0, `(.L_x_52) ;  /* 0x0000000100187547 */ /* 0x000fec000b800000 */
.L_x_53:
[----:B------:R-:W-:Y:S05]  /*2c50*/  NANOSLEEP 0x64 ;  /* 0x000000640000795d */ /* 0x000fea0003800000 */
[----:B------:R-:W-:-:S05]  /*2c60*/  UMOV UR5, 0x10 ;  /* 0x0000001000057882 */ /* 0x000fca0000000000 */
[----:B------:R-:W-:Y:S04]  /*2c70*/  DEPBAR.LE SB1, 0x36 ;  /* 0x00009d800000791a */ /* 0x000fe80000000000 */
[----:B------:R-:W1:Y:S02]  /*2c80*/  UTCATOMSWS.FIND_AND_SET.ALIGN UP0, UR5, UR5 ;  /* 0x00000005000575e3 */ /* 0x000e640008000800 */
[----:B-1----:R-:W-:Y:S01]  /*2c90*/  MOV R3, UR5 ;  /* 0x0000000500037c02 */ /* 0x002fe20008000f00 */
[----:B------:R-:W-:Y:S05]  /*2ca0*/  BRA.U !UP0, `(.L_x_53) ;  /* 0xfffffffd08e87547 */ /* 0x000fea000b83ffff */
.L_x_52:
[-C--:B------:R-:W-:Y:S02]  /*2cb0*/  SHF.L.U32 R2, R2, R3.reuse, RZ ;  /* 0x0000000302027219 */ /* 0x080fe400000006ff */
[----:B------:R-:W-:Y:S01]  /*2cc0*/  SHF.L.U32 R0, R0, R3, RZ ;  /* 0x0000000300007219 */ /* 0x000fe200000006ff */
[----:B------:R-:W-:Y:S02]  /*2cd0*/  IMAD.SHL.U32 R3, R3, 0x20, RZ ;  /* 0x0000002003037824 */ /* 0x000fe400078e00ff */
[----:B------:R1:W-:Y:S04]  /*2ce0*/  ATOMS.OR RZ, [UR4+0x14], R2 ;  /* 0x00001402ffff798c */ /* 0x0003e8000b000004 */
[----:B------:R1:W-:Y:S04]  /*2cf0*/  ATOMS.OR RZ, [UR4+0x18], R0 ;  /* 0x00001800ffff798c */ /* 0x0003e8000b000004 */
[----:B------:R1:W-:Y:S01]  /*2d00*/  STS [UR37+0x150], R3 ;  /* 0x00015003ff007988 */ /* 0x0003e20008000825 */
[----:B------:R-:W-:Y:S05]  /*2d10*/  BRA `(.L_x_51) ;  /* 0x0000000000107947 */ /* 0x000fea0003800000 */
.L_x_50:
[----:B------:R-:W-:Y:S02]  /*2d20*/  MOV R0, 0xffffffff ;  /* 0xffffffff00007802 */ /* 0x000fe40000000f00 */
[----:B------:R-:W-:-:S03]  /*2d30*/  MOV R2, 0x2d60 ;  /* 0x00002d6000027802 */ /* 0x000fc60000000f00 */
[----:B------:R1:W-:Y:S04]  /*2d40*/  STS [UR37+0x150], R0 ;  /* 0x00015000ff007988 */ /* 0x0003e80008000825 */
[----:B-1-3-5:R-:W-:Y:S05]  /*2d50*/  CALL.REL.NOINC `($__internal_1_$__cuda_sm10x_tcgen05_guardrail_trap_phase_invalid_during_alloc) ;  /* 0x0000006c00dc7944 */ /* 0x02afea0003c00000 */
.L_x_51:
[----:B------:R-:W-:Y:S05]  /*2d60*/  WARPSYNC.ALL ;  /* 0x0000000000007948 */ /* 0x000fea0003800000 */
[----:B------:R-:W2:Y:S01]  /*2d70*/  S2UR UR5, SR_CgaCtaId ;  /* 0x00000000000579c3 */ /* 0x000ea20000008800 */
[----:B------:R-:W-:Y:S01]  /*2d80*/  UMOV UR4, 0x400 ;  /* 0x0000040000047882 */ /* 0x000fe20000000000 */
[----:B------:R-:W-:-:S06]  /*2d90*/  NOP ;  /* 0x0000000000007918 */ /* 0x000fcc0000000000 */
[----:B------:R-:W-:Y:S06]  /*2da0*/  BAR.ARV 0x6, 0xa0 ;  /* 0x0182800000007b1d */ /* 0x000fec0000002000 */
[----:B------:R-:W4:Y:S01]  /*2db0*/  LDCU UR7, c[0x0][0x38c] ;  /* 0x00007180ff0777ac */ /* 0x000f220008000800 */
[----:B------:R-:W-:Y:S01]  /*2dc0*/  IMAD.MOV.U32 R11, RZ, RZ, 0x1 ;  /* 0x00000001ff0b7424 */ /* 0x000fe200078e00ff */
[----:B------:R-:W-:Y:S01]  /*2dd0*/  CS2R R8, SRZ ;  /* 0x0000000000087805 */ /* 0x000fe2000001ff00 */
[----:B------:R-:W-:Y:S01]  /*2de0*/  IMAD.MOV.U32 R10, RZ, RZ, RZ ;  /* 0x000000ffff0a7224 */ /* 0x000fe200078e00ff */
[----:B------:R-:W3:Y:S01]  /*2df0*/  LDCU UR6, c[0x0][0x38c] ;  /* 0x00007180ff0677ac */ /* 0x000ee20008000800 */
[----:B------:R-:W-:Y:S01]  /*2e00*/  UMOV UR15, URZ ;  /* 0x000000ff000f7c82 */ /* 0x000fe20008000000 */
[----:B------:R-:W-:Y:S01]  /*2e10*/  UMOV UR14, URZ ;  /* 0x000000ff000e7c82 */ /* 0x000fe20008000000 */
[----:B--2---:R-:W-:Y:S01]  /*2e20*/  ULEA UR5, UR5, UR4, 0x18 ;  /* 0x0000000405057291 */ /* 0x004fe2000f8ec0ff */
[----:B------:R-:W-:Y:S01]  /*2e30*/  UMOV UR24, 0x0 ;  /* 0x0000000000187882 */ /* 0x000fe20000000000 */
[----:B------:R-:W-:-:S02]  /*2e40*/  UMOV UR25, 0x4400010 ;  /* 0x0440001000197882 */ /* 0x000fc40000000000 */
[----:B------:R-:W-:Y:S02]  /*2e50*/  UIADD3 UR10, UPT, UPT, UR5, 0x6400, URZ ;  /* 0x00006400050a7890 */ /* 0x000fe4000fffe0ff */
[----:B------:R-:W-:Y:S02]  /*2e60*/  UIADD3 UR11, UPT, UPT, UR5, 0x10400, URZ ;  /* 0x00010400050b7890 */ /* 0x000fe4000fffe0ff */
[----:B----4-:R-:W-:Y:S01]  /*2e70*/  UIADD3 UR7, UPT, UPT, UR7, 0x7f, URZ ;  /* 0x0000007f07077890 */ /* 0x010fe2000fffe0ff */
[----:B-1----:R-:W1:Y:S01]  /*2e80*/  LDS R0, [UR5+0x150] ;  /* 0x00015005ff007984 */ /* 0x002e620008000800 */
[----:B------:R-:W-:Y:S02]  /*2e90*/  USHF.R.U32.HI UR10, URZ, 0x4, UR10 ;  /* 0x00000004ff0a7899 */ /* 0x000fe4000801160a */
[----:B------:R-:W-:Y:S02]  /*2ea0*/  USHF.R.S32.HI UR4, URZ, 0x1f, UR7 ;  /* 0x0000001fff047899 */ /* 0x000fe40008011407 */
[----:B------:R-:W-:-:S02]  /*2eb0*/  USHF.R.U32.HI UR11, URZ, 0x4, UR11 ;  /* 0x00000004ff0b7899 */ /* 0x000fc4000801160b */
[----:B------:R-:W-:Y:S02]  /*2ec0*/  ULEA.HI UR4, UR4, UR7, URZ, 0x7 ;  /* 0x0000000704047291 */ /* 0x000fe4000f8f38ff */
[----:B------:R-:W-:Y:S02]  /*2ed0*/  ULOP3.LUT UR10, UR10, 0x3fff, URZ, 0xc0, !UPT ;  /* 0x00003fff0a0a7892 */ /* 0x000fe4000f8ec0ff */
[----:B------:R-:W-:Y:S02]  /*2ee0*/  USHF.R.S32.HI UR4, URZ, 0x7, UR4 ;  /* 0x00000007ff047899 */ /* 0x000fe40008011404 */
[----:B------:R-:W-:Y:S02]  /*2ef0*/  ULOP3.LUT UR11, UR11, 0x3fff, URZ, 0xc0, !UPT ;  /* 0x00003fff0b0b7892 */ /* 0x000fe4000f8ec0ff */
[----:B------:R-:W-:Y:S01]  /*2f00*/  UISETP.LT.AND UP0, UPT, UR4, 0x1, UPT ;  /* 0x000000010400788c */ /* 0x000fe2000bf01270 */
[----:B------:R-:W-:Y:S01]  /*2f10*/  UMOV UR22, 0x0 ;  /* 0x0000000000167882 */ /* 0x000fe20000000000 */
[----:B------:R-:W-:-:S02]  /*2f20*/  UMOV UR23, 0x4400010 ;  /* 0x0440001000177882 */ /* 0x000fc40000000000 */
[----:B------:R-:W-:Y:S02]  /*2f30*/  USEL UR9, UR4, 0x1, !UP0 ;  /* 0x0000000104097887 */ /* 0x000fe4000c000000 */
[----:B------:R-:W-:Y:S02]  /*2f40*/  ULOP3.LUT UR10, UR10, 0x10000, URZ, 0xfc, !UPT ;  /* 0x000100000a0a7892 */ /* 0x000fe4000f8efcff */
[----:B------:R-:W-:Y:S02]  /*2f50*/  ULOP3.LUT UR11, UR11, 0x10000, URZ, 0xfc, !UPT ;  /* 0x000100000b0b7892 */ /* 0x000fe4000f8efcff */
[----:B------:R-:W-:Y:S02]  /*2f60*/  UIADD3 UR9, UPT, UPT, -UR9, URZ, URZ ;  /* 0x000000ff09097290 */ /* 0x000fe4000fffe1ff */
[----:B---3--:R-:W-:Y:S01]  /*2f70*/  UISETP.GE.AND UP3, UPT, UR6, 0x1, UPT ;  /* 0x000000010600788c */ /* 0x008fe2000bf66270 */
[----:B------:R-:W-:Y:S01]  /*2f80*/  UMOV UR20, 0x0 ;  /* 0x0000000000147882 */ /* 0x000fe20000000000 */
[----:B------:R-:W-:Y:S01]  /*2f90*/  UMOV UR21, 0x4400010 ;  /* 0x0440001000157882 */ /* 0x000fe20000000000 */
[----:B------:R-:W-:Y:S01]  /*2fa0*/  UMOV UR18, 0x0 ;  /* 0x0000000000127882 */ /* 0x000fe20000000000 */
[----:B------:R-:W-:Y:S01]  /*2fb0*/  UMOV UR19, 0x4400010 ;  /* 0x0440001000137882 */ /* 0x000fe20000000000 */
[----:B-1----:R-:W-:-:S15]  /*2fc0*/  R2UR UR16, R0 ;  /* 0x00000000001072ca */ /* 0x002fde00000e0000 */
.L_x_60:
[----:B------:R-:W-:Y:S02]  /*2fd0*/  LEA R0, R10, UR5, 0x3 ;  /* 0x000000050a007c11 */ /* 0x000fe4000f8e18ff */
[----:B------:R-:W-:Y:S02]  /*2fe0*/  SHF.L.U32 R2, R9, 0x1f, RZ ;  /* 0x0000001f09027819 */ /* 0x000fe400000006ff */
[----:B------:R-:W-:Y:S01]  /*2ff0*/  PLOP3.LUT P0, PT, PT, PT, UP3, 0x80, 0x8 ;  /* 0x000000000008781c */ /* 0x000fe20003f0f038 */
[----:B------:R-:W-:Y:S01]  /*3000*/  VIADD R3, R0, 0xb0 ;  /* 0x000000b000037836 */ /* 0x000fe20000000000 */
[----:B-1----:R-:W1:Y:S02]  /*3010*/  SYNCS.PHASECHK.TRANS64.TRYWAIT P1, [R0+URZ+0xa0], R2 ;  /* 0x0000a002000075a7 */ /* 0x002e6400080211ff */
[----:B-1-3--:R-:W-:Y:S09]  /*3020*/  @!P1 BRA `(.L_x_54) ;  /* 0x00000064002c9947 */ /* 0x00aff20003800000 */
.L_x_143:
[----:B------:R-:W-:Y:S01]  /*3030*/  LEA R4, R10, UR5, 0x4 ;  /* 0x000000050a047c11 */ /* 0x000fe2000f8e20ff */
[----:B------:R-:W-:Y:S01]  /*3040*/  @UP3 ULEA UR6, UR14, UR5, 0x3 ;  /* 0x000000050e063291 */ /* 0x000fe2000f8e18ff */
[----:B------:R-:W-:Y:S01]  /*3050*/  PLOP3.LUT P2, PT, PT, PT, PT, 0x80, 0x8 ;  /* 0x000000000008781c */ /* 0x000fe20003f4f070 */
[----:B------:R-:W-:Y:S01]  /*3060*/  ULEA UR7, UR15, UR5, 0x3 ;  /* 0x000000050f077291 */ /* 0x000fe2000f8e18ff */
[----:B------:R-:W-:Y:S02]  /*3070*/  PRMT R3, RZ, 0x654, R3 ;  /* 0x00000654ff037816 */ /* 0x000fe40000000003 */
[----:B------:R-:W2:Y:S01]  /*3080*/  LDS.128 R4, [R4+0x130] ;  /* 0x0001300004047984 */ /* 0x000ea20000000c00 */
[----:B-1----:R-:W-:Y:S02]  /*3090*/  @P0 SHF.L.U32 R2, R8, 0x1f, RZ ;  /* 0x0000001f08020819 */ /* 0x002fe400000006ff */
[----:B------:R-:W-:Y:S01]  /*30a0*/  SHF.L.U32 R0, R11, 0x1f, RZ ;  /* 0x0000001f0b007819 */ /* 0x000fe200000006ff */
[----:B------:R-:W-:Y:S01]  /*30b0*/  @!PT LDS RZ, [RZ] ;  /* 0x00000000fffff984 */ /* 0x000fe20000000800 */
[----:B------:R-:W-:Y:S01]  /*30c0*/  @!PT LDS RZ, [RZ] ;  /* 0x00000000fffff984 */ /* 0x000fe20000000800 */
[----:B------:R-:W-:Y:S01]  /*30d0*/  @!PT LDS RZ, [RZ] ;  /* 0x00000000fffff984 */ /* 0x000fe20000000800 */
[----:B------:R-:W-:Y:S01]  /*30e0*/  @!PT LDS RZ, [RZ] ;  /* 0x00000000fffff984 */ /* 0x000fe20000000800 */
[----:B------:R1:W-:Y:S06]  /*30f0*/  MEMBAR.ALL.CTA ;  /* 0x0000000000007992 */ /* 0x0003ec0000008000 */
[----:B-1----:R-:W1:Y:S02]  /*3100*/  FENCE.VIEW.ASYNC.S ;  /* 0x00000000000073c6 */ /* 0x002e640000000000 */
[----:B-1----:R1:W-:Y:S01]  /*3110*/  SYNCS.ARRIVE.TRANS64.RED.A1T0 RZ, [R3+URZ], RZ ;  /* 0x000000ff03ff79a7 */ /* 0x0023e200081004ff */
[----:B------:R1:W3:Y:S01]  /*3120*/  @P0 SYNCS.PHASECHK.TRANS64.TRYWAIT P2, [UR6], R2 ;  /* 0x00000002ff0005a7 */ /* 0x0002e20008041106 */
[----:B------:R-:W-:Y:S01]  /*3130*/  ULEA.HI UR6, UR15, UR15, URZ, 0x1 ;  /* 0x0000000f0f067291 */ /* 0x000fe2000f8f08ff */
[----:B--2---:R-:W-:-:S03]  /*3140*/  LOP3.LUT P1, RZ, R6, 0x1, RZ, 0xc0, !PT ;  /* 0x0000000106ff7812 */ /* 0x004fc6000782c0ff */
[----:B------:R-:W-:Y:S02]  /*3150*/  USHF.L.U32 UR8, UR6, 0x7, URZ ;  /* 0x0000000706087899 */ /* 0x000fe400080006ff */
[----:B------:R-:W-:Y:S02]  /*3160*/  ULOP3.LUT UR6, UR6, 0xffe, URZ, 0xc0, !UPT ;  /* 0x00000ffe06067892 */ /* 0x000fe4000f8ec0ff */
[----:B------:R-:W-:Y:S02]  /*3170*/  ULOP3.LUT UR8, UR8, 0xffffff00, URZ, 0xc0, !UPT ;  /* 0xffffff0008087892 */ /* 0x000fe4000f8ec0ff */
[----:B------:R-:W-:Y:S02]  /*3180*/  UIADD3 UR6, UPT, UPT, -UR6, UR15, URZ ;  /* 0x0000000f06067290 */ /* 0x000fe4000fffe1ff */
[----:B------:R-:W-:Y:S01]  /*3190*/  UIADD3 UR8, UPT, UPT, UR16, UR8, URZ ;  /* 0x0000000810087290 */ /* 0x000fe2000fffe0ff */
[----:B------:R-:W2:Y:S03]  /*31a0*/  SYNCS.PHASECHK.TRANS64.TRYWAIT P0, [UR7+0xe0], R0 ;  /* 0x0000e000ff0075a7 */ /* 0x000ea60008001107 */
[----:B------:R-:W-:Y:S01]  /*31b0*/  ULEA UR8, UR6, UR8, 0x14 ;  /* 0x0000000806087291 */ /* 0x000fe2000f8ea0ff */
[----:B-123--:R-:W-:Y:S11]  /*31c0*/  @!P0 BRA `(.L_x_55) ;  /* 0x0000006000d88947 */ /* 0x00eff60003800000 */
.L_x_145:
[----:B------:R-:W-:Y:S01]  /*31d0*/  IADD3 R10, PT, PT, R10, 0x1, RZ ;  /* 0x000000010a0a7810 */ /* 0x000fe20007ffe0ff */
[----:B------:R-:W-:Y:S06]  /*31e0*/  BRA.U !UP3, `(.L_x_56) ;  /* 0x000000010bc07547 */ /* 0x000fec000b800000 */
[----:B------:R-:W-:Y:S01]  /*31f0*/  UPLOP3.LUT UP4, UPT, UPT, UPT, UPT, 0x40, 0x4 ;  /* 0x000000000004789c */ /* 0x000fe20003f8e870 */
[----:B------:R-:W-:Y:S01]  /*3200*/  UMOV UR13, UR9 ;  /* 0x00000009000d7c82 */ /* 0x000fe20008000000 */
[----:B------:R-:W-:Y:S01]  /*3210*/  UMOV UR12, UR4 ;  /* 0x00000004000c7c82 */ /* 0x000fe20008000000 */
[----:B------:R-:W-:-:S08]  /*3220*/  UMOV UR17, UR14 ;  /* 0x0000000e00117c82 */ /* 0x000fd00008000000 */
.L_x_59:
[----:B------:R-:W-:Y:S02]  /*3230*/  UIADD3 UR13, UPT, UPT, UR13, 0x1, URZ ;  /* 0x000000010d0d7890 */ /* 0x000fe4000fffe0ff */
[----:B--2---:R-:W-:Y:S02]  /*3240*/  ULEA UR6, UR17, UR5, 0x3 ;  /* 0x0000000511067291 */ /* 0x004fe4000f8e18ff */
[----:B------:R-:W-:Y:S01]  /*3250*/  UISETP.NE.AND UP0, UPT, UR13, URZ, UPT ;  /* 0x000000ff0d00728c */ /* 0x000fe2000bf05270 */
[----:B---3--:R-:W-:Y:S10]  /*3260*/  @P2 BRA `(.L_x_57) ;  /* 0x00000000000c2947 */ /* 0x008ff40003800000 */
[----:B-1----:R-:W-:Y:S04]  /*3270*/  SHF.L.U32 R2, R8, 0x1f, RZ ;  /* 0x0000001f08027819 */ /* 0x002fe800000006ff */
[----:B------:R-:W1:Y:S02]  /*3280*/  SYNCS.PHASECHK.TRANS64.TRYWAIT P0, [UR6], R2 ;  /* 0x00000002ff0075a7 */ /* 0x000e640008001106 */
[----:B-1----:R-:W-:Y:S05]  /*3290*/  @!P0 BRA `(.L_x_58) ;  /* 0x0000006000bc8947 */ /* 0x002fea0003800000 */
.L_x_57:
[----:B------:R-:W-:Y:S01]  /*32a0*/  UISETP.NE.AND UP1, UPT, UR12, 0x1, UPT ;  /* 0x000000010c00788c */ /* 0x000fe2000bf25270 */
[----:B------:R-:W-:Y:S01]  /*32b0*/  PLOP3.LUT P2, PT, PT, PT, PT, 0x80, 0x8 ;  /* 0x000000000008781c */ /* 0x000fe20003f4f070 */
[----:B------:R-:W-:Y:S02]  /*32c0*/  UIADD3 UR14, UPT, UPT, UR17, 0x1, URZ ;  /* 0x00000001110e7890 */ /* 0x000fe4000fffe0ff */
[----:B------:R-:W-:Y:S02]  /*32d0*/  ULEA UR28, UR17, UR11, 0xb ;  /* 0x0000000b111c7291 */ /* 0x000fe4000f8e58ff */
[----:B------:R-:W-:Y:S01]  /*32e0*/  UISETP.NE.AND UP2, UPT, UR14, 0x5, UPT ;  /* 0x000000050e00788c */ /* 0x000fe2000bf45270 */
[----:B------:R-:W-:Y:S01]  /*32f0*/  PLOP3.LUT P0, PT, PT, PT, UP1, 0x80, 0x8 ;  /* 0x000000000008781c */ /* 0x000fe20003f0f018 */
[----:B------:R-:W-:Y:S02]  /*3300*/  UIADD3 UR40, UPT, UPT, UR28, 0x2, URZ ;  /* 0x000000021c287890 */ /* 0x000fe4000fffe0ff */
[----:B------:R-:W-:Y:S02]  /*3310*/  USEL UR27, URZ, 0x1, UP2 ;  /* 0x00000001ff1b7887 */ /* 0x000fe40009000000 */
[----:B------:R-:W-:Y:S02]  /*3320*/  USEL UR14, UR14, URZ, UP2 ;  /* 0x000000ff0e0e7287 */ /* 0x000fe40009000000 */
[----:B------:R-:W-:Y:S02]  /*3330*/  UIADD3 UR36, UPT, UPT, UR28, 0x4, URZ ;  /* 0x000000041c247890 */ /* 0x000fe4000fffe0ff */
[----:B------:R-:W-:Y:S01]  /*3340*/  @UP1 ULEA UR26, UR14, UR5, 0x3 ;  /* 0x000000050e1a1291 */ /* 0x000fe2000f8e18ff */
[----:B------:R-:W-:Y:S01]  /*3350*/  LOP3.LUT R8, R8, UR27, RZ, 0x3c, !PT ;  /* 0x0000001b08087c12 */ /* 0x000fe2000f8e3cff */
[----:B------:R-:W-:Y:S02]  /*3360*/  UIADD3 UR32, UPT, UPT, UR28, 0x6, URZ ;  /* 0x000000061c207890 */ /* 0x000fe4000fffe0ff */
[----:B------:R-:W-:Y:S01]  /*3370*/  UIADD3 UR6, UPT, UPT, UR6, 0x28, URZ ;  /* 0x0000002806067890 */ /* 0x000fe2000fffe0ff */
[----:B-1----:R-:W-:Y:S01]  /*3380*/  @P0 SHF.L.U32 R0, R8, 0x1f, RZ ;  /* 0x0000001f08000819 */ /* 0x002fe200000006ff */
[----:B------:R-:W-:Y:S01]  /*3390*/  UIADD3 UR12, UPT, UPT, UR12, -0x1, URZ ;  /* 0xffffffff0c0c7890 */ /* 0x000fe2000fffe0ff */
[----:B------:R-:W-:Y:S02]  /*33a0*/  UMOV UR29, 0x40004040 ;  /* 0x40004040001d7882 */ /* 0x000fe40000000000 */
[----:B------:R2:W3:Y:S01]  /*33b0*/  @P0 SYNCS.PHASECHK.TRANS64.TRYWAIT P2, [UR26], R0 ;  /* 0x00000000ff0005a7 */ /* 0x0004e2000804111a */
[----:B------:R-:W-:Y:S01]  /*33c0*/  ULEA UR26, UR17, UR10, 0x9 ;  /* 0x0000000a111a7291 */ /* 0x000fe2000f8e48ff */
[----:B------:R-:W-:Y:S01]  /*33d0*/  UMOV UR27, 0x40004040 ;  /* 0x40004040001b7882 */ /* 0x000fe20000000000 */
[----:B------:R-:W-:Y:S02]  /*33e0*/  UMOV UR41, 0x40004040 ;  /* 0x4000404000297882 */ /* 0x000fe40000000000 */
[----:B------:R-:W-:Y:S02]  /*33f0*/  UIADD3 UR38, UPT, UPT, UR26, 0x2, URZ ;  /* 0x000000021a267890 */ /* 0x000fe4000fffe0ff */
[----:B------:R-:W-:Y:S02]  /*3400*/  UIADD3 UR34, UPT, UPT, UR26, 0x4, URZ ;  /* 0x000000041a227890 */ /* 0x000fe4000fffe0ff */
[----:B------:R-:W-:Y:S01]  /*3410*/  UIADD3 UR30, UPT, UPT, UR26, 0x6, URZ ;  /* 0x000000061a1e7890 */ /* 0x000fe2000fffe0ff */
[----:B------:R2:W-:Y:S01]  /*3420*/  UTCQMMA gdesc[UR26], gdesc[UR28], tmem[UR8], tmem[UR24], idesc[UR25], UP4 ;  /* 0x00ff181c1a0075ea */ /* 0x0005e2000a000308 */
[----:B------:R-:W-:Y:S01]  /*3430*/  UPLOP3.LUT UP4, UPT, UPT, UPT, UPT, 0x80, 0x8 ;  /* 0x000000000008789c */ /* 0x000fe20003f8f070 */
[----:B------:R-:W-:Y:S01]  /*3440*/  UMOV UR39, 0x40004040 ;  /* 0x4000404000277882 */ /* 0x000fe20000000000 */
[----:B------:R-:W-:Y:S01]  /*3450*/  UMOV UR37, 0x40004040 ;  /* 0x4000404000257882 */ /* 0x000fe20000000000 */
[----:B------:R2:W-:Y:S01]  /*3460*/  UTCQMMA gdesc[UR38], gdesc[UR40], tmem[UR8], tmem[UR22], idesc[UR23], UPT ;  /* 0x00ff1628260075ea */ /* 0x0005e2000b800308 */
[----:B------:R-:W-:Y:S01]  /*3470*/  UMOV UR35, 0x40004040 ;  /* 0x4000404000237882 */ /* 0x000fe20000000000 */
[----:B------:R-:W-:Y:S01]  /*3480*/  UMOV UR33, 0x40004040 ;  /* 0x4000404000217882 */ /* 0x000fe20000000000 */
[----:B------:R-:W-:Y:S01]  /*3490*/  UMOV UR31, 0x40004040 ;  /* 0x40004040001f7882 */ /* 0x000fe20000000000 */
[----:B------:R2:W-:Y:S01]  /*34a0*/  UTCQMMA gdesc[UR34], gdesc[UR36], tmem[UR8], tmem[UR20], idesc[UR21], UPT ;  /* 0x00ff1424220075ea */ /* 0x0005e2000b800308 */
[----:B------:R2:W-:Y:S01]  /*34b0*/  UTCQMMA gdesc[UR30], gdesc[UR32], tmem[UR8], tmem[UR18], idesc[UR19], UPT ;  /* 0x00ff12201e0075ea */ /* 0x0005e2000b800308 */
[----:B------:R2:W-:Y:S01]  /*34c0*/  UTCBAR [UR6], URZ ;  /* 0x000000ff060073e9 */ /* 0x0005e200080000ff */
[----:B------:R-:W-:Y:S01]  /*34d0*/  UMOV UR17, UR14 ;  /* 0x0000000e00117c82 */ /* 0x000fe20008000000 */
[----:B------:R-:W-:Y:S05]  /*34e0*/  BRA.U UP0, `(.L_x_59) ;  /* 0xfffffffd00507547 */ /* 0x000fea000b83ffff */
.L_x_56:
[----:B------:R-:W-:Y:S01]  /*34f0*/  UIADD3 UR15, UPT, UPT, UR15, 0x1, URZ ;  /* 0x000000010f0f7890 */ /* 0x000fe2000fffe0ff */
[C---:B------:R-:W-:Y:S01]  /*3500*/  ISETP.NE.AND P0, PT, R10.reuse, 0x2, PT ;  /* 0x000000020a00780c */ /* 0x040fe20003f05270 */
[----:B------:R-:W-:Y:S02]  /*3510*/  UIADD3 UR7, UPT, UPT, UR7, 0xc0, URZ ;  /* 0x000000c007077890 */ /* 0x000fe4000fffe0ff */
[----:B------:R-:W-:Y:S01]  /*3520*/  UISETP.NE.AND UP0, UPT, UR15, 0x4, UPT ;  /* 0x000000040f00788c */ /* 0x000fe2000bf05270 */
[----:B-12---:R-:W-:Y:S02]  /*3530*/  SEL R0, RZ, 0x1, P0 ;  /* 0x00000001ff007807 */ /* 0x006fe40000000000 */
[----:B------:R-:W-:Y:S01]  /*3540*/  SEL R10, R10, RZ, P0 ;  /* 0x000000ff0a0a7207 */ /* 0x000fe20000000000 */
[----:B------:R-:W-:Y:S01]  /*3550*/  USEL UR6, URZ, 0x1, UP0 ;  /* 0x00000001ff067887 */ /* 0x000fe20008000000 */
[----:B------:R-:W-:Y:S01]  /*3560*/  LOP3.LUT R9, R9, R0, RZ, 0x3c, !PT ;  /* 0x0000000009097212 */ /* 0x000fe200078e3cff */
[----:B------:R-:W-:Y:S01]  /*3570*/  USEL UR15, UR15, URZ, UP0 ;  /* 0x000000ff0f0f7287 */ /* 0x000fe20008000000 */
[----:B------:R1:W-:Y:S03]  /*3580*/  UTCBAR [UR7], URZ ;  /* 0x000000ff070073e9 */ /* 0x0003e600080000ff */
[----:B------:R-:W-:Y:S01]  /*3590*/  LOP3.LUT R11, R11, UR6, RZ, 0x3c, !PT ;  /* 0x000000060b0b7c12 */ /* 0x000fe2000f8e3cff */
[----:B------:R-:W-:Y:S07]  /*35a0*/  @P1 BRA `(.L_x_60) ;  /* 0xfffffff800881947 */ /* 0x000fee000383ffff */
[----:B------:R-:W2:Y:S01]  /*35b0*/  S2UR UR4, SR_CgaCtaId ;  /* 0x00000000000479c3 */ /* 0x000ea20000008800 */
[----:B------:R-:W-:Y:S01]  /*35c0*/  ELECT P0, URZ, PT ;  /* 0x0000000000ff782f */ /* 0x000fe20003800000 */
[----:B------:R-:W-:Y:S01]  /*35d0*/  IMAD.MOV.U32 R0, RZ, RZ, 0x1 ;  /* 0x00000001ff007424 */ /* 0x000fe200078e00ff */
[----:B------:R-:W-:Y:S01]  /*35e0*/  UIADD3 UR5, UPT, UPT, UR5, 0xe0, URZ ;  /* 0x000000e005057890 */ /* 0x000fe2000fffe0ff */
[----:B------:R-:W-:Y:S01]  /*35f0*/  SHF.L.U32 R2, R11, 0x1f, RZ ;  /* 0x0000001f0b027819 */ /* 0x000fe200000006ff */
[----:B------:R-:W-:-:S03]  /*3600*/  UMOV UR6, 0x40 ;  /* 0x0000004000067882 */ /* 0x000fc60000000000 */
[----:B------:R-:W-:Y:S01]  /*3610*/  UVIRTCOUNT.DEALLOC.SMPOOL 0x80 ;  /* 0x000000800000784c */ /* 0x000fe20000000000 */
[----:B--2---:R-:W-:Y:S02]  /*3620*/  ULEA UR4, UR4, UR6, 0x18 ;  /* 0x0000000604047291 */ /* 0x004fe4000f8ec0ff */
[----:B------:R-:W-:-:S07]  /*3630*/  ULEA UR6, UR15, UR5, 0x3 ;  /* 0x000000050f067291 */ /* 0x000fce000f8e18ff */
[----:B------:R2:W-:Y:S02]  /*3640*/  @P0 STS.U8 [UR4+0x1c], R0 ;  /* 0x00001c00ff000988 */ /* 0x0005e40008000004 */
[----:B------:R-:W4:Y:S02]  /*3650*/  SYNCS.PHASECHK.TRANS64.TRYWAIT P0, [UR6], R2 ;  /* 0x00000002ff0075a7 */ /* 0x000f240008001106 */
[----:B--2-4-:R-:W-:Y:S05]  /*3660*/  @!P0 BRA `(.L_x_61) ;  /* 0x0000005c00e08947 */ /* 0x014fea0003800000 */
.L_x_148:
[----:B-1----:R-:W-:-:S04]  /*3670*/  UIADD3 UR7, UPT, UPT, UR15, 0x1, URZ ;  /* 0x000000010f077890 */ /* 0x002fc8000fffe0ff */
[----:B------:R-:W-:-:S04]  /*3680*/  UISETP.NE.AND UP0, UPT, UR7, 0x4, UPT ;  /* 0x000000040700788c */ /* 0x000fc8000bf05270 */
[----:B------:R-:W-:Y:S02]  /*3690*/  USEL UR8, URZ, 0x1, UP0 ;  /* 0x00000001ff087887 */ /* 0x000fe40008000000 */
[----:B------:R-:W-:-:S04]  /*36a0*/  USEL UR7, UR7, URZ, UP0 ;  /* 0x000000ff07077287 */ /* 0x000fc80008000000 */
[----:B------:R-:W-:Y:S01]  /*36b0*/  ULEA UR6, UR7, UR5, 0x3 ;  /* 0x0000000507067291 */ /* 0x000fe2000f8e18ff */
[----:B--2---:R-:W-:-:S04]  /*36c0*/  LOP3.LUT R2, R11, UR8, RZ, 0x3c, !PT ;  /* 0x000000080b027c12 */ /* 0x004fc8000f8e3cff */
[----:B------:R-:W-:-:S04]  /*36d0*/  SHF.L.U32 R3, R2, 0x1f, RZ ;  /* 0x0000001f02037819 */ /* 0x000fc800000006ff */
[----:B------:R-:W1:Y:S02]  /*36e0*/  SYNCS.PHASECHK.TRANS64.TRYWAIT P0, [UR6], R3 ;  /* 0x00000003ff0075a7 */ /* 0x000e640008001106 */
[----:B-1----:R-:W-:Y:S05]  /*36f0*/  @!P0 BRA `(.L_x_62) ;  /* 0x0000005c00d48947 */ /* 0x002fea0003800000 */
.L_x_150:
        /* <DEDUP_REMOVED lines=9> */
.L_x_152:
[----:B------:R-:W-:-:S04]  /*3790*/  UIADD3 UR7, UPT, UPT, UR7, 0x1, URZ ;  /* 0x0000000107077890 */ /* 0x000fc8000fffe0ff */
[----:B------:R-:W-:-:S04]  /*37a0*/  UISETP.NE.AND UP0, UPT, UR7, 0x4, UPT ;  /* 0x000000040700788c */ /* 0x000fc8000bf05270 */
[----:B------:R-:W-:Y:S02]  /*37b0*/  USEL UR6, URZ, 0x1, UP0 ;  /* 0x00000001ff067887 */ /* 0x000fe40008000000 */
[----:B------:R-:W-:-:S04]  /*37c0*/  USEL UR7, UR7, URZ, UP0 ;  /* 0x000000ff07077287 */ /* 0x000fc80008000000 */
[----:B------:R-:W-:Y:S01]  /*37d0*/  ULEA UR7, UR7, UR5, 0x3 ;  /* 0x0000000507077291 */ /* 0x000fe2000f8e18ff */
[----:B------:R-:W-:-:S04]  /*37e0*/  LOP3.LUT R2, R2, UR6, RZ, 0x3c, !PT ;  /* 0x0000000602027c12 */ /* 0x000fc8000f8e3cff */
[----:B------:R-:W-:-:S04]  /*37f0*/  SHF.L.U32 R2, R2, 0x1f, RZ ;  /* 0x0000001f02027819 */ /* 0x000fc800000006ff */
[----:B------:R-:W2:Y:S02]  /*3800*/  SYNCS.PHASECHK.TRANS64.TRYWAIT P0, [UR7], R2 ;  /* 0x00000002ff0075a7 */ /* 0x000ea40008001107 */
[----:B--2---:R-:W-:Y:S05]  /*3810*/  @!P0 BRA `(.L_x_64) ;  /* 0x0000005c00bc8947 */ /* 0x004fea0003800000 */
.L_x_154:
[----:B------:R-:W-:Y:S01]  /*3820*/  NOP ;  /* 0x0000000000007918 */ /* 0x000fe20000000000 */
[----:B-1----:R-:W1:Y:S01]  /*3830*/  LDS R0, [UR4+0x14] ;  /* 0x00001404ff007984 */ /* 0x002e620008000800 */
[----:B------:R-:W-:Y:S01]  /*3840*/  ULOP3.LUT UR6, UR16, 0xffff, URZ, 0xc0, !UPT ;  /* 0x0000ffff10067892 */ /* 0x000fe2000f8ec0ff */
[----:B------:R-:W-:Y:S01]  /*3850*/  UMOV UR8, 0xffff ;  /* 0x0000ffff00087882 */ /* 0x000fe20000000000 */
[----:B------:R-:W-:Y:S02]  /*3860*/  UMOV UR5, 0x1 ;  /* 0x0000000100057882 */ /* 0x000fe40000000000 */
[----:B------:R-:W-:-:S04]  /*3870*/  USHF.R.U32.HI UR6, URZ, 0x5, UR6 ;  /* 0x00000005ff067899 */ /* 0x000fc80008011606 */
[----:B------:R-:W-:Y:S02]  /*3880*/  USHF.L.U32 UR8, UR8, UR6, URZ ;  /* 0x0000000608087299 */ /* 0x000fe400080006ff */
[----:B------:R-:W-:-:S04]  /*3890*/  USHF.L.U32 UR5, UR5, UR6, URZ ;  /* 0x0000000605057299 */ /* 0x000fc800080006ff */
[----:B-1----:R-:W-:-:S04]  /*38a0*/  LOP3.LUT R0, R0, UR8, RZ, 0xc0, !PT ;  /* 0x0000000800007c12 */ /* 0x002fc8000f8ec0ff */
[----:B------:R-:W-:-:S13]  /*38b0*/  ISETP.NE.AND P0, PT, R0, UR8, PT ;  /* 0x0000000800007c0c */ /* 0x000fda000bf05270 */
[----:B------:R-:W-:Y:S05]  /*38c0*/  @P0 BRA `(.L_x_65) ;  /* 0x0000000000580947 */ /* 0x000fea0003800000 */
[----:B------:R-:W1:Y:S02]  /*38d0*/  LDS R0, [UR4+0x18] ;  /* 0x00001804ff007984 */ /* 0x000e640008000800 */
[----:B-1----:R-:W-:-:S04]  /*38e0*/  LOP3.LUT R0, R0, UR5, RZ, 0xc0, !PT ;  /* 0x0000000500007c12 */ /* 0x002fc8000f8ec0ff */
[----:B------:R-:W-:-:S13]  /*38f0*/  ISETP.NE.AND P0, PT, R0, UR5, PT ;  /* 0x0000000500007c0c */ /* 0x000fda000bf05270 */
[----:B------:R-:W-:Y:S05]  /*3900*/  @P0 BRA `(.L_x_66) ;  /* 0x00000000003c0947 */ /* 0x000fea0003800000 */
[----:B------:R-:W1:Y:S01]  /*3910*/  S2R R2, SR_LANEID ;  /* 0x0000000000027919 */ /* 0x000e620000000000 */
[----:B------:R-:W-:Y:S01]  /*3920*/  ULOP3.LUT UR8, URZ, UR8, URZ, 0x33, !UPT ;  /* 0x00000008ff087292 */ /* 0x000fe2000f8e33ff */
[----:B------:R-:W-:Y:S02]  /*3930*/  VOTEU.ANY UR7, UPT, PT ;  /* 0x0000000000077886 */ /* 0x000fe400038e0100 */
[----:B------:R-:W-:-:S03]  /*3940*/  UFLO.U32 UR7, UR7 ;  /* 0x00000007000772bd */ /* 0x000fc600080e0000 */
[----:B------:R-:W-:-:S04]  /*3950*/  IMAD.U32 R0, RZ, RZ, UR8 ;  /* 0x00000008ff007e24 */ /* 0x000fc8000f8e00ff */
[----:B------:R2:W4:Y:S02]  /*3960*/  REDUX UR6, R0 ;  /* 0x00000000000673c4 */ /* 0x0005240000000000 */
[----:B------:R1:W-:Y:S02]  /*3970*/  UTCATOMSWS.AND URZ, UR8 ;  /* 0x0000000800ff79e3 */ /* 0x0003e40008000000 */
[----:B-1----:R-:W-:Y:S02]  /*3980*/  ISETP.EQ.U32.AND P0, PT, R2, UR7, PT ;  /* 0x0000000702007c0c */ /* 0x002fe4000bf02070 */
[----:B--2---:R-:W-:Y:S02]  /*3990*/  LOP3.LUT R0, RZ, UR5, RZ, 0x33, !PT ;  /* 0x00000005ff007c12 */ /* 0x004fe4000f8e33ff */
[----:B----4-:R-:W-:Y:S02]  /*39a0*/  MOV R2, UR6 ;  /* 0x0000000600027c02 */ /* 0x010fe40008000f00 */
[----:B------:R-:W1:Y:S07]  /*39b0*/  REDUX UR5, R0 ;  /* 0x00000000000573c4 */ /* 0x000e6e0000000000 */
[----:B------:R2:W-:Y:S01]  /*39c0*/  @P0 ATOMS.AND RZ, [UR4+0x14], R2 ;  /* 0x00001402ffff098c */ /* 0x0005e2000a800004 */
[----:B-1----:R-:W-:-:S05]  /*39d0*/  IMAD.U32 R0, RZ, RZ, UR5 ;  /* 0x00000005ff007e24 */ /* 0x002fca000f8e00ff */
[----:B------:R2:W-:Y:S01]  /*39e0*/  @P0 ATOMS.AND RZ, [UR4+0x18], R0 ;  /* 0x00001800ffff098c */ /* 0x0005e2000a800004 */
[----:B------:R-:W-:Y:S05]  /*39f0*/  BRA `(.L_x_67) ;  /* 0x0000000000147947 */ /* 0x000fea0003800000 */
.L_x_66:
[----:B------:R-:W-:Y:S02]  /*3a00*/  MOV R2, 0x3a20 ;  /* 0x00003a2000027802 */ /* 0x000fe40000000f00 */
[----:B---3-5:R-:W-:Y:S05]  /*3a10*/  CALL.REL.NOINC `($__internal_0_$__cuda_sm10x_tcgen05_guardrail_trap_col_being_dealloced_not_returned_by_alloc) ;  /* 0x0000006000a07944 */ /* 0x028fea0003c00000 */
[----:B------:R-:W-:Y:S05]  /*3a20*/  BRA `(.L_x_67) ;  /* 0x0000000000087947 */ /* 0x000fea0003800000 */
.L_x_65:
[----:B------:R-:W-:Y:S02]  /*3a30*/  MOV R2, 0x3a50 ;  /* 0x00003a5000027802 */ /* 0x000fe40000000f00 */
[----:B---3-5:R-:W-:Y:S05]  /*3a40*/  CALL.REL.NOINC `($__internal_2_$__cuda_sm10x_tcgen05_guardrail_trap_unallocated_columns_being_dealloced) ;  /* 0x0000006000ac7944 */ /* 0x028fea0003c00000 */
.L_x_67:
[----:B------:R-:W-:Y:S01]  /*3a50*/  NOP ;  /* 0x0000000000007918 */ /* 0x000fe20000000000 */
[----:B------:R-:W-:Y:S05]  /*3a60*/  EXIT ;  /* 0x000000000000794d */ /* 0x000fea0003800000 */
.L_x_49:
[----:B------:R-:W-:-:S09]  /*3a70*/  UISETP.NE.OR UP2, UPT, UR8, 0x3, !UP2 ;  /* 0x000000030800788c */ /* 0x000fd2000d745670 */
[----:B------:R-:W-:Y:S05]  /*3a80*/  BRA.U UP2, `(.L_x_68) ;  /* 0x0000001102087547 */ /* 0x000fea000b800000 */
[----:B------:R-:W1:Y:S01]  /*3a90*/  LDC R0, c[0x0][0xb30] ;  /* 0x0002cc00ff007b82 */ /* 0x000e620000000800 */
[----:B------:R-:W2:Y:S01]  /*3aa0*/  LDCU.64 UR8, c[0x0][0x888] ;  /* 0x00011100ff0877ac */ /* 0x000ea20008000a00 */
[----:B------:R-:W-:Y:S02]  /*3ab0*/  HFMA2 R27, -RZ, RZ, 0, 0 ;  /* 0x00000000ff1b7431 */ /* 0x000fe400000001ff */
[----:B------:R-:W-:Y:S01]  /*3ac0*/  IMAD.MOV.U32 R29, RZ, RZ, 0x1 ;  /* 0x00000001ff1d7424 */ /* 0x000fe200078e00ff */
[----:B------:R-:W-:Y:S01]  /*3ad0*/  MOV R25, 0x1000 ;  /* 0x0000100000197802 */ /* 0x000fe20000000f00 */
[----:B------:R-:W4:Y:S01]  /*3ae0*/  LDCU.64 UR4, c[0x0][0x890] ;  /* 0x00011200ff0477ac */ /* 0x000f220008000a00 */
[----:B------:R-:W-:Y:S01]  /*3af0*/  IMAD.MOV.U32 R28, RZ, RZ, RZ ;  /* 0x000000ffff1c7224 */ /* 0x000fe200078e00ff */
[----:B------:R-:W3:Y:S01]  /*3b00*/  LDC R24, c[0x0][0x370] ;  /* 0x0000dc00ff187b82 */ /* 0x000ee20000000800 */
[----:B------:R-:W-:Y:S01]  /*3b10*/  UMOV UR7, 0x400 ;  /* 0x0000040000077882 */ /* 0x000fe20000000000 */
[----:B------:R-:W-:-:S02]  /*3b20*/  UPLOP3.LUT UP1, UPT, UPT, UPT, UPT, 0x40, 0x4 ;  /* 0x000000000004789c */ /* 0x000fc40003f2e870 */
[----:B------:R-:W-:-:S04]  /*3b30*/  ULEA UR7, UR37, UR7, 0x18 ;  /* 0x0000000725077291 */ /* 0x000fc8000f8ec0ff */
[----:B------:R-:W3:Y:S01]  /*3b40*/  LDC R3, c[0x0][0xb0c] ;  /* 0x0002c300ff037b82 */ /* 0x000ee20000000800 */
[----:B------:R-:W-:Y:S02]  /*3b50*/  UIADD3 UR13, UPT, UPT, UR7, 0x68, URZ ;  /* 0x00000068070d7890 */ /* 0x000fe4000fffe0ff */
[----:B--2---:R-:W-:Y:S02]  /*3b60*/  UISETP.NE.U32.AND UP2, UPT, UR8, URZ, UPT ;  /* 0x000000ff0800728c */ /* 0x004fe4000bf45070 */
[----:B------:R-:W-:Y:S02]  /*3b70*/  UIADD3 UR33, UPT, UPT, UR7, 0x50, URZ ;  /* 0x0000005007217890 */ /* 0x000fe4000fffe0ff */
[----:B----4-:R-:W-:Y:S01]  /*3b80*/  UISETP.NE.U32.AND UP3, UPT, UR4, URZ, UPT ;  /* 0x000000ff0400728c */ /* 0x010fe2000bf65070 */
[----:B------:R-:W2:Y:S01]  /*3b90*/  LDC R18, c[0x0][0xb20] ;  /* 0x0002c800ff127b82 */ /* 0x000ea20000000800 */
[----:B-1----:R-:W-:Y:S01]  /*3ba0*/  ISETP.NE.AND P1, PT, R0, 0x1, PT ;  /* 0x000000010000780c */ /* 0x002fe20003f25270 */
[----:B------:R-:W-:-:S02]  /*3bb0*/  UISETP.NE.AND.EX UP2, UPT, UR9, URZ, UPT, UP2 ;  /* 0x000000ff0900728c */ /* 0x000fc4000bf45320 */
[----:B------:R-:W-:Y:S02]  /*3bc0*/  UIADD3 UR25, UPT, UPT, UR7, 0x58, URZ ;  /* 0x0000005807197890 */ /* 0x000fe4000fffe0ff */
[----:B------:R-:W-:Y:S02]  /*3bd0*/  UIADD3 UR17, UPT, UPT, UR7, 0x60, URZ ;  /* 0x0000006007117890 */ /* 0x000fe4000fffe0ff */
[----:B------:R-:W1:Y:S01]  /*3be0*/  LDC.64 R30, c[0x0][0x348] ;  /* 0x0000d200ff1e7b82 */ /* 0x000e620000000a00 */
[----:B------:R-:W-:Y:S02]  /*3bf0*/  UPRMT UR13, UR37, 0x654, UR13 ;  /* 0x00000654250d7896 */ /* 0x000fe4000800000d */
[----:B------:R-:W-:-:S05]  /*3c00*/  UISETP.NE.AND.EX UP3, UPT, UR5, URZ, UPT, UP3 ;  /* 0x000000ff0500728c */ /* 0x000fca000bf65330 */
[----:B------:R-:W4:Y:S08]  /*3c10*/  LDC.64 R16, c[0x0][0xb10] ;  /* 0x0002c400ff107b82 */ /* 0x000f300000000a00 */
[----:B------:R-:W1:Y:S08]  /*3c20*/  LDC.64 R6, c[0x0][0xb18] ;  /* 0x0002c600ff067b82 */ /* 0x000e700000000a00 */
[----:B------:R-:W1:Y:S08]  /*3c30*/  LDC.64 R4, c[0x0][0xb28] ;  /* 0x0002ca00ff047b82 */ /* 0x000e700000000a00 */
[----:B--23--:R-:W1:Y:S02]  /*3c40*/  LDC R19, c[0x0][0x374] ;  /* 0x0000dd00ff137b82 */ /* 0x00ce640000000800 */
.L_x_79:
[C---:B------:R-:W-:Y:S02]  /*3c50*/  LEA R0, R28.reuse, UR7, 0x3 ;  /* 0x000000071c007c11 */ /* 0x040fe4000f8e18ff */
[----:B------:R-:W-:Y:S02]  /*3c60*/  SHF.L.U32 R2, R27, 0x1f, RZ ;  /* 0x0000001f1b027819 */ /* 0x000fe400000006ff */
[----:B------:R-:W-:Y:S02]  /*3c70*/  LEA R20, R28, UR7, 0x4 ;  /* 0x000000071c147c11 */ /* 0x000fe4000f8e20ff */
[----:B--2---:R-:W2:Y:S02]  /*3c80*/  SYNCS.PHASECHK.TRANS64.TRYWAIT P0, [R0+URZ+0xa0], R2 ;  /* 0x0000a002000075a7 */ /* 0x004ea400080011ff */
[----:B--2---:R-:W-:Y:S05]  /*3c90*/  @!P0 BRA `(.L_x_69) ;  /* 0x0000005800b48947 */ /* 0x004fea0003800000 */
.L_x_155:
[----:B------:R-:W-:Y:S01]  /*3ca0*/  ISETP.GE.AND P0, PT, R40, 0x1, PT ;  /* 0x000000012800780c */ /* 0x000fe20003f06270 */
[----:B------:R-:W3:Y:S01]  /*3cb0*/  LDS.128 R20, [R20+0x130] ;  /* 0x0001300014147984 */ /* 0x000ee20000000c00 */
[----:B--2---:R-:W-:Y:S01]  /*3cc0*/  VIADD R0, R0, 0xb0 ;  /* 0x000000b000007836 */ /* 0x004fe20000000000 */
[----:B------:R-:W-:Y:S01]  /*3cd0*/  @!PT LDS RZ, [RZ] ;  /* 0x00000000fffff984 */ /* 0x000fe20000000800 */
[----:B------:R-:W-:Y:S01]  /*3ce0*/  @!PT LDS RZ, [RZ] ;  /* 0x00000000fffff984 */ /* 0x000fe20000000800 */
[----:B------:R-:W-:Y:S01]  /*3cf0*/  @!PT LDS RZ, [RZ] ;  /* 0x00000000fffff984 */ /* 0x000fe20000000800 */
[----:B------:R-:W-:Y:S01]  /*3d00*/  @!PT LDS RZ, [RZ] ;  /* 0x00000000fffff984 */ /* 0x000fe20000000800 */
[----:B------:R2:W-:Y:S06]  /*3d10*/  MEMBAR.ALL.CTA ;  /* 0x0000000000007992 */ /* 0x0005ec0000008000 */
[----:B--2---:R-:W2:Y:S01]  /*3d20*/  FENCE.VIEW.ASYNC.S ;  /* 0x00000000000073c6 */ /* 0x004ea20000000000 */
[----:B------:R-:W-:Y:S04]  /*3d30*/  PRMT R0, RZ, 0x654, R0 ;  /* 0x00000654ff007816 */ /* 0x000fe80000000000 */
[----:B--2---:R2:W-:Y:S01]  /*3d40*/  SYNCS.ARRIVE.TRANS64.RED.A1T0 RZ, [R0+URZ], RZ ;  /* 0x000000ff00ff79a7 */ /* 0x0045e200081004ff */
[----:B---3--:R-:W-:Y:S11]  /*3d50*/  LOP3.LUT P3, RZ, R22, 0x1, RZ, 0xc0, !PT ;  /* 0x0000000116ff7812 */ /* 0x008ff6000786c0ff */
[----:B------:R-:W-:Y:S02]  /*3d60*/  @!UPT UIADD3 URZ, UPT, UPT, URZ, URZ, URZ ;  /* 0x000000fffffff290 */ /* 0x000fe4000fffe0ff */
[----:B------:R-:W-:Y:S02]  /*3d70*/  @P3 MOV R11, R20 ;  /* 0x00000014000b3202 */ /* 0x000fe40000000f00 */
[----:B------:R-:W-:Y:S01]  /*3d80*/  @P3 LOP3.LUT R10, R21, 0xffff, RZ, 0xc0, !PT ;  /* 0x0000ffff150a3812 */ /* 0x000fe200078ec0ff */
[----:B--2---:R-:W-:Y:S06]  /*3d90*/  @!P0 BRA `(.L_x_70) ;  /* 0x0000000000a48947 */ /* 0x004fec0003800000 */
[-C--:B-1----:R-:W-:Y:S01]  /*3da0*/  IMAD.HI.U32 R0, R19, R7.reuse, RZ ;  /* 0x0000000713007227 */ /* 0x082fe200078e00ff */
[----:B------:R-:W-:Y:S02]  /*3db0*/  ISETP.NE.AND P0, PT, R6, 0x1, PT ;  /* 0x000000010600780c */ /* 0x000fe40003f05270 */
[----:B------:R-:W-:Y:S01]  /*3dc0*/  ISETP.NE.AND P2, PT, R40, 0x1, PT ;  /* 0x000000012800780c */ /* 0x000fe20003f45270 */
[----:B----4-:R-:W-:Y:S01]  /*3dd0*/  IMAD.HI.U32 R9, R24, R16, RZ ;  /* 0x0000001018097227 */ /* 0x010fe200078e00ff */
[----:B------:R-:W-:Y:S02]  /*3de0*/  SHF.R.U32.HI R0, RZ, R18, R0 ;  /* 0x00000012ff007219 */ /* 0x000fe40000011600 */
[----:B------:R-:W-:Y:S01]  /*3df0*/  ISETP.NE.AND P4, PT, R3, 0x1, PT ;  /* 0x000000010300780c */ /* 0x000fe20003f85270 */
[----:B------:R-:W-:Y:S01]  /*3e00*/  IMAD.HI.U32 R13, R10, R7, RZ ;  /* 0x000000070a0d7227 */ /* 0x000fe200078e00ff */
[----:B------:R-:W-:Y:S02]  /*3e10*/  SHF.R.U32.HI R9, RZ, R17, R9 ;  /* 0x00000011ff097219 */ /* 0x000fe40000011609 */
[----:B------:R-:W-:Y:S01]  /*3e20*/  SEL R0, R19, R0, !P0 ;  /* 0x0000000013007207 */ /* 0x000fe20004000000 */
[----:B------:R-:W-:Y:S01]  /*3e30*/  IMAD.HI.U32 R12, R11, R16, RZ ;  /* 0x000000100b0c7227 */ /* 0x000fe200078e00ff */
[----:B------:R-:W-:Y:S03]  /*3e40*/  SEL R9, R24, R9, !P4 ;  /* 0x0000000918097207 */ /* 0x000fe60006000000 */
[-C--:B------:R-:W-:Y:S01]  /*3e50*/  IMAD.HI.U32 R8, R0, R4.reuse, RZ ;  /* 0x0000000400087227 */ /* 0x080fe200078e00ff */
[----:B------:R-:W-:Y:S03]  /*3e60*/  SHF.R.U32.HI R12, RZ, R17, R12 ;  /* 0x00000011ff0c7219 */ /* 0x000fe6000001160c */
[----:B------:R-:W-:Y:S01]  /*3e70*/  IMAD.HI.U32 R2, R9, R4, RZ ;  /* 0x0000000409027227 */ /* 0x000fe200078e00ff */
[-C--:B------:R-:W-:Y:S02]  /*3e80*/  @P2 SHF.R.U32.HI R0, RZ, R5.reuse, R8 ;  /* 0x00000005ff002219 */ /* 0x080fe40000011608 */
[----:B------:R-:W-:Y:S02]  /*3e90*/  SHF.R.U32.HI R8, RZ, R18, R13 ;  /* 0x00000012ff087219 */ /* 0x000fe4000001160d */
[----:B------:R-:W-:Y:S01]  /*3ea0*/  @P2 SHF.R.U32.HI R9, RZ, R5, R2 ;  /* 0x00000005ff092219 */ /* 0x000fe20000011602 */
[----:B------:R-:W-:Y:S01]  /*3eb0*/  IMAD R0, R40, R0, RZ ;  /* 0x0000000028007224 */ /* 0x000fe200078e02ff */
[----:B------:R-:W-:Y:S02]  /*3ec0*/  SEL R8, R10, R8, !P0 ;  /* 0x000000080a087207 */ /* 0x000fe40004000000 */
[----:B------:R-:W-:Y:S01]  /*3ed0*/  SEL R2, R11, R12, !P4 ;  /* 0x0000000c0b027207 */ /* 0x000fe20006000000 */
[----:B------:R-:W-:Y:S01]  /*3ee0*/  IMAD R12, R40, R9, RZ ;  /* 0x00000009280c7224 */ /* 0x000fe200078e02ff */
[C---:B------:R-:W-:Y:S01]  /*3ef0*/  ISETP.GE.AND P0, PT, R8.reuse, R0, PT ;  /* 0x000000000800720c */ /* 0x040fe20003f06270 */
[----:B------:R-:W-:Y:S03]  /*3f00*/  IMAD.HI.U32 R0, R8, R4, RZ ;  /* 0x0000000408007227 */ /* 0x000fe600078e00ff */
[----:B------:R-:W-:Y:S02]  /*3f10*/  ISETP.GE.OR P0, PT, R2, R12, P0 ;  /* 0x0000000c0200720c */ /* 0x000fe40000706670 */
[-C--:B------:R-:W-:Y:S04]  /*3f20*/  SHF.R.U32.HI R0, RZ, R5.reuse, R0 ;  /* 0x00000005ff007219 */ /* 0x080fe80000011600 */
[----:B------:R-:W-:Y:S05]  /*3f30*/  SEL R13, R8, R0, !P2 ;  /* 0x00000000080d7207 */ /* 0x000fea0005000000 */
[----:B------:R-:W-:Y:S02]  /*3f40*/  IMAD.MOV R12, RZ, RZ, -R13 ;  /* 0x000000ffff0c7224 */ /* 0x000fe400078e0a0d */
[----:B------:R-:W-:Y:S04]  /*3f50*/  @!P0 IMAD.HI.U32 R0, R2, R4, RZ ;  /* 0x0000000402008227 */ /* 0x000fe800078e00ff */
[----:B------:R-:W-:Y:S01]  /*3f60*/  IMAD R12, R40, R12, R8 ;  /* 0x0000000c280c7224 */ /* 0x000fe200078e0208 */
[----:B------:R-:W-:Y:S04]  /*3f70*/  @!P0 SHF.R.U32.HI R0, RZ, R5, R0 ;  /* 0x00000005ff008219 */ /* 0x000fe80000011600 */
[----:B------:R-:W-:Y:S04]  /*3f80*/  @!P0 SEL R0, R2, R0, !P2 ;  /* 0x0000000002008207 */ /* 0x000fe80005000000 */
[----:B------:R-:W-:Y:S01]  /*3f90*/  @!P0 IADD3 R13, PT, PT, R13, -R0, RZ ;  /* 0x800000000d0d8210 */ /* 0x000fe20007ffe0ff */
[----:B------:R-:W-:Y:S01]  /*3fa0*/  @!P0 IMAD R0, R9, R12, R0 ;  /* 0x0000000c09008224 */ /* 0x000fe200078e0200 */
[----:B------:R-:W-:Y:S01]  /*3fb0*/  IADD3 R9, PT, PT, -R8, RZ, RZ ;  /* 0x000000ff08097210 */ /* 0x000fe20007ffe1ff */
[--C-:B------:R-:W-:Y:S02]  /*3fc0*/  IMAD.MOV R12, RZ, RZ, -R2.reuse ;  /* 0x000000ffff0c7224 */ /* 0x100fe400078e0a02 */
[----:B------:R-:W-:Y:S02]  /*3fd0*/  @!P0 IMAD R8, R13, R40, R2 ;  /* 0x000000280d088224 */ /* 0x000fe400078e0202 */
[----:B------:R-:W-:Y:S02]  /*3fe0*/  @!P0 IMAD.MOV.U32 R2, RZ, RZ, R0 ;  /* 0x000000ffff028224 */ /* 0x000fe400078e0000 */
[----:B------:R-:W-:Y:S02]  /*3ff0*/  IMAD R11, R3, R12, R11 ;  /* 0x0000000c030b7224 */ /* 0x000fe400078e020b */
[----:B------:R-:W-:Y:S02]  /*4000*/  IMAD R10, R6, R9, R10 ;  /* 0x00000009060a7224 */ /* 0x000fe400078e020a */
[----:B------:R-:W-:Y:S02]  /*4010*/  IMAD R11, R2, R3, R11 ;  /* 0x00000003020b7224 */ /* 0x000fe400078e020b */
[----:B------:R-:W-:Y:S02]  /*4020*/  IMAD R10, R8, R6, R10 ;  /* 0x00000006080a7224 */ /* 0x000fe400078e020a */
.L_x_70:
[----:B------:R-:W-:Y:S05]  /*4030*/  BRA.U UP1, `(.L_x_71) ;  /* 0x0000000101107547 */ /* 0x000fea000b800000 */
[----:B------:R-:W-:Y:S04]  /*4040*/  MOV R2, UR6 ;  /* 0x0000000600027c02 */ /* 0x000fe80008000f00 */
[----:B------:R-:W-:Y:S04]  /*4050*/  SHF.L.U32 R2, R2, 0x1f, RZ ;  /* 0x0000001f02027819 */ /* 0x000fe800000006ff */
[----:B------:R-:W2:Y:S02]  /*4060*/  SYNCS.PHASECHK.TRANS64.TRYWAIT P0, [UR7+0x98], R2 ;  /* 0x00009802ff0075a7 */ /* 0x000ea40008001107 */
[----:B--2---:R-:W-:Y:S05]  /*4070*/  @!P0 BRA `(.L_x_72) ;  /* 0x0000005400d08947 */ /* 0x004fea0003800000 */
.L_x_71:
[----:B------:R-:W-:Y:S02]  /*4080*/  R2UR UR35, R15 ;  /* 0x000000000f2372ca */ /* 0x000fe400000e0000 */
[----:B------:R-:W-:Y:S02]  /*4090*/  R2UR UR34, R14 ;  /* 0x000000000e2272ca */ /* 0x000fe400000e0000 */
[----:B------:R-:W-:Y:S02]  /*40a0*/  ISETP.NE.U32.AND P2, PT, RZ, UR4, PT ;  /* 0x00000004ff007c0c */ /* 0x000fe4000bf45070 */
[----:B------:R-:W-:Y:S02]  /*40b0*/  SHF.L.U32 R14, R29, 0x1f, RZ ;  /* 0x0000001f1d0e7819 */ /* 0x000fe400000006ff */
[----:B------:R-:W-:Y:S05]  /*40c0*/  ISETP.NE.AND.EX P2, PT, RZ, UR5, PT, P2 ;  /* 0x00000005ff007c0c */ /* 0x000fea000bf45320 */
[----:B------:R-:W-:Y:S02]  /*40d0*/  USHF.L.U32 UR35, UR35, 0x6, URZ ;  /* 0x0000000623237899 */ /* 0x000fe400080006ff */
[----:B------:R-:W-:Y:S01]  /*40e0*/  USHF.L.U32 UR34, UR34, 0x8, URZ ;  /* 0x0000000822227899 */ /* 0x000fe200080006ff */
[----:B------:R-:W-:Y:S11]  /*40f0*/  BRA.U !UP3, `(.L_x_73) ;  /* 0x000000010b347547 */ /* 0x000ff6000b800000 */
[----:B------:R-:W-:Y:S01]  /*4100*/  UPLOP3.LUT UP0, UPT, UPT, UPT, UP2, 0x80, 0x8 ;  /* 0x000000000008789c */ /* 0x000fe20003f0f020 */
[----:B--2---:R-:W-:Y:S02]  /*4110*/  HFMA2 R0, -RZ, RZ, 0, 5.9604644775390625e-08 ;  /* 0x00000001ff007431 */ /* 0x004fe400000001ff */
[----:B------:R-:W-:Y:S03]  /*4120*/  IMAD.MOV.U32 R96, RZ, RZ, 0x1 ;  /* 0x00000001ff607424 */ /* 0x000fe600078e00ff */
[----:B------:R-:W-:Y:S05]  /*4130*/  PLOP3.LUT P0, PT, PT, PT, UP0, 0x80, 0x8 ;  /* 0x000000000008781c */ /* 0x000fea0003f0f008 */
[----:B------:R-:W2:Y:S01]  /*4140*/  @UP0 LDCU.64 UR10, c[0x0][0x888] ;  /* 0x00011100ff0a07ac */ /* 0x000ea20008000a00 */
[----:B------:R-:W-:Y:S07]  /*4150*/  @UP0 UIMAD UR8, UR36, UR4, URZ ;  /* 0x00000004240802a4 */ /* 0x000fee000f8e02ff */
[----:B------:R-:W-:Y:S01]  /*4160*/  @!P0 PRMT R96, R0, 0x7610, R96 ;  /* 0x0000761000608816 */ /* 0x000fe20000000060 */
[----:B--2---:R-:W-:Y:S03]  /*4170*/  @UP0 UIMAD.WIDE UR10, UR8, 0x4, UR10 ;  /* 0x00000004080a08a5 */ /* 0x004fe6000f8e020a */
[----:B------:R-:W2:Y:S03]  /*4180*/  @!UP0 LDCU UR8, c[0x0][0x880] ;  /* 0x00011000ff0887ac */ /* 0x000ea60008000800 */
[----:B------:R-:W-:Y:S01]  /*4190*/  IMAD.U32 R8, RZ, RZ, UR10 ;  /* 0x0000000aff087e24 */ /* 0x000fe2000f8e00ff */
[----:B------:R-:W-:Y:S05]  /*41a0*/  MOV R9, UR11 ;  /* 0x0000000b00097c02 */ /* 0x000fea0008000f00 */
[----:B-----5:R3:W5:Y:S02]  /*41b0*/  @P0 LDG.E R49, desc[UR46][R8.64] ;  /* 0x0000002e08310981 */ /* 0x020764000c1e1900 */
[----:B--23--:R-:W-:Y:S07]  /*41c0*/  @!P0 IMAD.U32 R49, RZ, RZ, UR8 ;  /* 0x00000008ff318e24 */ /* 0x00cfee000f8e00ff */
.L_x_73:
[----:B-----5:R-:W-:Y:S01]  /*41d0*/  @!P2 FSETP.EQ.AND P0, PT, R49, RZ, PT ;  /* 0x000000ff3100a20b */ /* 0x020fe20003f02000 */
[----:B------:R-:W-:Y:S01]  /*41e0*/  @!UPT UIADD3 URZ, UPT, UPT, URZ, URZ, URZ ;  /* 0x000000fffffff290 */ /* 0x000fe2000fffe0ff */
[----:B------:R-:W-:Y:S11]  /*41f0*/  @!P2 BRA `(.L_x_74) ;  /* 0x000000000014a947 */ /* 0x000ff60003800000 */
[----:B------:R-:W-:Y:S02]  /*4200*/  LOP3.LUT P2, RZ, R96, 0xff, RZ, 0xc0, !PT ;  /* 0x000000ff60ff7812 */ /* 0x000fe4000784c0ff */
[----:B------:R-:W-:Y:S04]  /*4210*/  PLOP3.LUT P0, PT, PT, PT, UP0, 0x80, 0x8 ;  /* 0x000000000008781c */ /* 0x000fe80003f0f008 */
[----:B------:R-:W-:Y:S07]  /*4220*/  PLOP3.LUT P0, PT, P0, PT, PT, 0x8, 0x80 ;  /* 0x000000000080781c */ /* 0x000fee000070e170 */
[----:B------:R-:W-:Y:S11]  /*4230*/  @P2 FSETP.EQ.AND P0, PT, R49, RZ, PT ;  /* 0x000000ff3100220b */ /* 0x000ff60003f02000 */
[----:B------:R-:W-:Y:S02]  /*4240*/  @!UPT UIADD3 URZ, UPT, UPT, URZ, URZ, URZ ;  /* 0x000000fffffff290 */ /* 0x000fe4000fffe0ff */
.L_x_74:
[----:B------:R-:W3:Y:S01]  /*4250*/  SYNCS.PHASECHK.TRANS64.TRYWAIT P2, [UR7+0x70], R14 ;  /* 0x0000700eff0075a7 */ /* 0x000ee20008041107 */
[----:B------:R-:W-:Y:S04]  /*4260*/  ELECT P4, URZ, PT ;  /* 0x0000000000ff782f */ /* 0x000fe80003880000 */
[----:B------:R-:W-:Y:S11]  /*4270*/  PLOP3.LUT P4, PT, P0, P4, PT, 0xf2, 0x2f ;  /* 0x00000000002f781c */ /* 0x000ff60000789e72 */
[----:B------:R-:W-:Y:S02]  /*4280*/  @!UPT UIADD3 URZ, UPT, UPT, URZ, URZ, URZ ;  /* 0x000000fffffff290 */ /* 0x000fe4000fffe0ff */
[----:B-1----:R-:W-:Y:S05]  /*4290*/  @!P4 IADD3 R8, P0, PT, R30, 0x580, RZ ;  /* 0x000005801e08c810 */ /* 0x002fea0007f1e0ff */
[----:B--2---:R-:W-:Y:S01]  /*42a0*/  @!P4 IMAD.X R2, RZ, RZ, R31, P0 ;  /* 0x000000ffff02c224 */ /* 0x004fe200000e061f */
[----:B---3--:R-:W-:Y:S07]  /*42b0*/  @!P2 BRA `(.L_x_75) ;  /* 0x000000540058a947 */ /* 0x008fee0003800000 */
.L_x_158:
[----:B------:R-:W-:Y:S01]  /*42c0*/  @!P4 R2UR UR8, R2 ;  /* 0x000000000208c2ca */ /* 0x000fe200000e0000 */
[----:B------:R-:W-:Y:S01]  /*42d0*/  VOTEU.ALL UP1, P4 ;  /* 0x0000000000ff7886 */ /* 0x000fe20002020000 */
[----:B------:R-:W-:Y:S01]  /*42e0*/  @!P4 R2UR UR9, R8 ;  /* 0x000000000809c2ca */ /* 0x000fe200000e0000 */
[----:B-1----:R-:W-:Y:S01]  /*42f0*/  @!P4 IMAD.MOV.U32 R0, RZ, RZ, 0x1000 ;  /* 0x00001000ff00c424 */ /* 0x002fe200078e00ff */
[----:B------:R-:W-:Y:S01]  /*4300*/  UMOV UR10, 0x0 ;  /* 0x00000000000a7882 */ /* 0x000fe20000000000 */
[----:B------:R-:W-:Y:S01]  /*4310*/  UMOV UR11, 0x10000000 ;  /* 0x10000000000b7882 */ /* 0x000fe20000000000 */
[----:B------:R-:W-:Y:S01]  /*4320*/  @!UP1 UIADD3 UR32, UPT, UPT, UR7, 0x200, URZ ;  /* 0x0000020007209890 */ /* 0x000fe2000fffe0ff */
[----:B------:R-:W-:Y:S06]  /*4330*/  VOTEU.ALL UP1, P4 ;  /* 0x0000000000ff7886 */ /* 0x000fec0002020000 */
[----:B------:R-:W-:Y:S01]  /*4340*/  IMAD.U32 R9, RZ, RZ, UR8 ;  /* 0x00000008ff097e24 */ /* 0x000fe2000f8e00ff */
[----:B------:R-:W-:Y:S01]  /*4350*/  UPRMT UR8, UR37, 0x654, UR33 ;  /* 0x0000065425087896 */ /* 0x000fe20008000021 */
[----:B------:R-:W-:Y:S03]  /*4360*/  IMAD.U32 R8, RZ, RZ, UR9 ;  /* 0x00000009ff087e24 */ /* 0x000fe6000f8e00ff */
[----:B------:R-:W-:Y:S02]  /*4370*/  @!P4 R2UR UR15, R9 ;  /* 0x00000000090fc2ca */ /* 0x000fe400000e0000 */
[----:B------:R-:W-:Y:S02]  /*4380*/  @!P4 R2UR UR14, R8 ;  /* 0x00000000080ec2ca */ /* 0x000fe400000e0000 */
[----:B------:R-:W-:Y:S05]  /*4390*/  @!P4 IADD3 R8, P0, PT, R30, 0x580, RZ ;  /* 0x000005801e08c810 */ /* 0x000fea0007f1e0ff */
[----:B------:R-:W-:Y:S06]  /*43a0*/  @!P4 IMAD.X R2, RZ, RZ, R31, P0 ;  /* 0x000000ffff02c224 */ /* 0x000fec00000e061f */
[----:B------:R1:W-:Y:S01]  /*43b0*/  @!UP1 UTMALDG.3D [UR32], [UR14], desc[UR10] ;  /* 0x00000a200e0095b4 */ /* 0x0003e20008011000 */
[----:B------:R1:W-:Y:S01]  /*43c0*/  @!P4 SYNCS.ARRIVE.TRANS64.RED.A0TR RZ, [UR7+0x50], R0 ;  /* 0x00005000ffffc9a7 */ /* 0x0003e20008300407 */
[----:B------:R-:W-:Y:S01]  /*43d0*/  SYNCS.ARRIVE.TRANS64.RED.A1T0 RZ, [UR8], RZ ;  /* 0x000000ffffff79a7 */ /* 0x000fe20008100408 */
[----:B------:R-:W2:Y:S02]  /*43e0*/  SYNCS.PHASECHK.TRANS64.TRYWAIT P2, [UR7+0x78], R14 ;  /* 0x0000780eff0075a7 */ /* 0x000ea40008041107 */
[----:B-12---:R-:W-:Y:S05]  /*43f0*/  @!P2 BRA `(.L_x_76) ;  /* 0x000000540020a947 */ /* 0x006fea0003800000 */
.L_x_160:
[----:B------:R-:W-:Y:S01]  /*4400*/  @!P4 R2UR UR8, R2 ;  /* 0x000000000208c2ca */ /* 0x000fe200000e0000 */
[----:B------:R-:W-:Y:S01]  /*4410*/  VOTEU.ALL UP1, P4 ;  /* 0x0000000000ff7886 */ /* 0x000fe20002020000 */
[----:B------:R-:W-:Y:S01]  /*4420*/  @!P4 R2UR UR9, R8 ;  /* 0x000000000809c2ca */ /* 0x000fe200000e0000 */
[----:B-1----:R-:W-:Y:S01]  /*4430*/  @!P4 IMAD.MOV.U32 R0, RZ, RZ, 0x1000 ;  /* 0x00001000ff00c424 */ /* 0x002fe200078e00ff */
[----:B------:R-:W-:Y:S01]  /*4440*/  UMOV UR10, 0x0 ;  /* 0x00000000000a7882 */ /* 0x000fe20000000000 */
[----:B------:R-:W-:Y:S01]  /*4450*/  UMOV UR11, 0x10000000 ;  /* 0x10000000000b7882 */ /* 0x000fe20000000000 */
[----:B------:R-:W-:Y:S02]  /*4460*/  @!UP1 UIADD3 UR26, UPT, UPT, UR34, 0x40, URZ ;  /* 0x00000040221a9890 */ /* 0x000fe4000fffe0ff */
[----:B------:R-:W-:Y:S01]  /*4470*/  @!UP1 UIADD3 UR24, UPT, UPT, UR7, 0x1200, URZ ;  /* 0x0000120007189890 */ /* 0x000fe2000fffe0ff */
[----:B------:R-:W-:Y:S01]  /*4480*/  VOTEU.ALL UP1, P4 ;  /* 0x0000000000ff7886 */ /* 0x000fe20002020000 */
[----:B------:R-:W-:Y:S01]  /*4490*/  UMOV UR27, UR35 ;  /* 0x00000023001b7c82 */ /* 0x000fe20008000000 */
[----:B------:R-:W-:Y:S02]  /*44a0*/  UMOV UR28, UR36 ;  /* 0x00000024001c7c82 */ /* 0x000fe40008000000 */
        /* <DEDUP_REMOVED lines=12> */
.L_x_162:
[----:B------:R-:W2:Y:S01]  /*4570*/  LDC.64 R12, c[0x0][0xb18] ;  /* 0x0002c600ff0c7b82 */ /* 0x000ea20000000a00 */
[----:B------:R-:W-:Y:S01]  /*4580*/  @!P4 R2UR UR8, R2 ;  /* 0x000000000208c2ca */ /* 0x000fe200000e0000 */
[----:B------:R-:W-:Y:S01]  /*4590*/  VOTEU.ALL UP1, P4 ;  /* 0x0000000000ff7886 */ /* 0x000fe20002020000 */
[----:B------:R-:W-:Y:S01]  /*45a0*/  @!P4 R2UR UR9, R8 ;  /* 0x000000000809c2ca */ /* 0x000fe200000e0000 */
[----:B-1----:R-:W-:Y:S01]  /*45b0*/  @!P4 IMAD.MOV.U32 R0, RZ, RZ, 0x1000 ;  /* 0x00001000ff00c424 */ /* 0x002fe200078e00ff */
[----:B------:R-:W-:Y:S03]  /*45c0*/  UMOV UR10, 0x0 ;  /* 0x00000000000a7882 */ /* 0x000fe60000000000 */
[----:B------:R-:W1:Y:S01]  /*45d0*/  @!P1 LDC R2, c[0x0][0xb0c] ;  /* 0x0002c300ff029b82 */ /* 0x000e620000000800 */
[----:B------:R-:W-:Y:S01]  /*45e0*/  @!UP1 UIADD3 UR18, UPT, UPT, UR34, 0x80, URZ ;  /* 0x0000008022129890 */ /* 0x000fe2000fffe0ff */
[----:B------:R-:W-:Y:S01]  /*45f0*/  @P3 SHF.R.U32.HI R26, RZ, 0x10, R21 ;  /* 0x00000010ff1a3819 */ /* 0x000fe20000011615 */
[----:B------:R-:W-:Y:S01]  /*4600*/  @!UP1 UIADD3 UR16, UPT, UPT, UR7, 0x2200, URZ ;  /* 0x0000220007109890 */ /* 0x000fe2000fffe0ff */
[----:B------:R-:W-:Y:S01]  /*4610*/  VIADD R28, R28, 0x1 ;  /* 0x000000011c1c7836 */ /* 0x000fe20000000000 */
[----:B------:R-:W-:Y:S01]  /*4620*/  VOTEU.ALL UP1, P4 ;  /* 0x0000000000ff7886 */ /* 0x000fe20002020000 */
[----:B------:R-:W-:Y:S01]  /*4630*/  UMOV UR11, 0x10000000 ;  /* 0x10000000000b7882 */ /* 0x000fe20000000000 */
[----:B------:R-:W-:Y:S01]  /*4640*/  UMOV UR19, UR35 ;  /* 0x0000002300137c82 */ /* 0x000fe20008000000 */
[----:B------:R-:W-:Y:S01]  /*4650*/  IMAD.U32 R9, RZ, RZ, UR8 ;  /* 0x00000008ff097e24 */ /* 0x000fe2000f8e00ff */
[----:B------:R-:W-:Y:S01]  /*4660*/  UMOV UR20, UR36 ;  /* 0x0000002400147c82 */ /* 0x000fe20008000000 */
[----:B------:R-:W-:Y:S01]  /*4670*/  IMAD.U32 R8, RZ, RZ, UR9 ;  /* 0x00000009ff087e24 */ /* 0x000fe2000f8e00ff */
[----:B------:R-:W-:Y:S02]  /*4680*/  UPRMT UR8, UR37, 0x654, UR17 ;  /* 0x0000065425087896 */ /* 0x000fe40008000011 */
[----:B------:R-:W-:Y:S02]  /*4690*/  @!P4 R2UR UR15, R9 ;  /* 0x00000000090fc2ca */ /* 0x000fe400000e0000 */
[----:B------:R-:W-:Y:S02]  /*46a0*/  @!P4 R2UR UR14, R8 ;  /* 0x00000000080ec2ca */ /* 0x000fe400000e0000 */
[----:B------:R-:W3:Y:S11]  /*46b0*/  LDC.64 R8, c[0x0][0xb10] ;  /* 0x0002c400ff087b82 */ /* 0x000ef60000000a00 */
[----:B------:R1:W-:Y:S01]  /*46c0*/  @!UP1 UTMALDG.3D [UR16], [UR14], desc[UR10] ;  /* 0x00000a100e0095b4 */ /* 0x0003e20008011000 */
[----:B------:R5:W-:Y:S01]  /*46d0*/  @!P4 SYNCS.ARRIVE.TRANS64.RED.A0TR RZ, [UR7+0x60], R0 ;  /* 0x00006000ffffc9a7 */ /* 0x000be20008300407 */
[C---:B---3--:R-:W-:Y:S01]  /*46e0*/  @!P1 IMAD.HI.U32 R8, R11.reuse, R8, RZ ;  /* 0x000000080b089227 */ /* 0x048fe200078e00ff */
[----:B--2---:R-:W-:Y:S02]  /*46f0*/  @!P1 ISETP.NE.AND P0, PT, R12, 0x1, PT ;  /* 0x000000010c00980c */ /* 0x004fe40003f05270 */
[----:B-1----:R-:W-:Y:S01]  /*4700*/  @!P1 ISETP.NE.AND P2, PT, R2, 0x1, PT ;  /* 0x000000010200980c */ /* 0x002fe20003f45270 */
[----:B------:R-:W-:Y:S01]  /*4710*/  SYNCS.ARRIVE.TRANS64.RED.A1T0 RZ, [UR8], RZ ;  /* 0x000000ffffff79a7 */ /* 0x000fe20008100408 */
[C---:B------:R-:W-:Y:S01]  /*4720*/  @!P1 IMAD.HI.U32 R13, R10.reuse, R13, RZ ;  /* 0x0000000d0a0d9227 */ /* 0x040fe200078e00ff */
[----:B------:R-:W-:Y:S04]  /*4730*/  @!P1 SHF.R.U32.HI R8, RZ, R9, R8 ;  /* 0x00000009ff089219 */ /* 0x000fe80000011608 */
[----:B------:R-:W-:Y:S01]  /*4740*/  @!P1 SEL R8, R11, R8, !P2 ;  /* 0x000000080b089207 */ /* 0x000fe20005000000 */
[----:B------:R-:W1:Y:S01]  /*4750*/  SYNCS.PHASECHK.TRANS64.TRYWAIT P5, [UR7+0x88], R14 ;  /* 0x0000880eff0075a7 */ /* 0x000e6200080a1107 */
[----:B-----5:R-:W2:Y:S02]  /*4760*/  @!P1 LDC R0, c[0x0][0xb20] ;  /* 0x0002c800ff009b82 */ /* 0x020ea40000000800 */
[----:B--2---:R-:W-:Y:S04]  /*4770*/  @!P1 SHF.R.U32.HI R0, RZ, R0, R13 ;  /* 0x00000000ff009219 */ /* 0x004fe8000001160d */
[----:B------:R-:W-:Y:S05]  /*4780*/  @!P1 SEL R9, R10, R0, !P0 ;  /* 0x000000000a099207 */ /* 0x000fea0004000000 */
[----:B------:R-:W-:Y:S02]  /*4790*/  @!P1 IMAD.IADD R0, R9, 0x1, -R8 ;  /* 0x0000000109009824 */ /* 0x000fe400078e0a08 */
[----:B------:R-:W-:Y:S02]  /*47a0*/  @!P1 IMAD.IADD R8, R8, 0x1, -R9 ;  /* 0x0000000108089824 */ /* 0x000fe400078e0a09 */
[----:B------:R-:W-:Y:S02]  /*47b0*/  @!P1 IMAD R11, R0, R2, R11 ;  /* 0x00000002000b9224 */ /* 0x000fe400078e020b */
[----:B------:R-:W-:Y:S01]  /*47c0*/  @!P1 IMAD R10, R8, R12, R10 ;  /* 0x0000000c080a9224 */ /* 0x000fe200078e020a */
[----:B-1----:R-:W-:Y:S06]  /*47d0*/  @!P5 BRA `(.L_x_78) ;  /* 0x000000500058d947 */ /* 0x002fec0003800000 */
.L_x_164:
[----:B------:R-:W-:Y:S01]  /*47e0*/  @!P4 IADD3 R2, P0, PT, R30, 0x580, RZ ;  /* 0x000005801e02c810 */ /* 0x000fe20007f1e0ff */
[----:B------:R-:W-:Y:S01]  /*47f0*/  VOTEU.ALL UP1, P4 ;  /* 0x0000000000ff7886 */ /* 0x000fe20002020000 */
[----:B------:R-:W-:Y:S01]  /*4800*/  UMOV UR18, 0x0 ;  /* 0x0000000000127882 */ /* 0x000fe20000000000 */
[----:B------:R-:W-:Y:S01]  /*4810*/  UMOV UR19, 0x10000000 ;  /* 0x1000000000137882 */ /* 0x000fe20000000000 */
[----:B------:R-:W-:Y:S01]  /*4820*/  @!P4 R2UR UR9, R2 ;  /* 0x000000000209c2ca */ /* 0x000fe200000e0000 */
[----:B-1----:R-:W-:Y:S01]  /*4830*/  @!P4 IMAD.X R0, RZ, RZ, R31, P0 ;  /* 0x000000ffff00c224 */ /* 0x002fe200000e061f */
[----:B------:R-:W-:Y:S01]  /*4840*/  @!UP1 UIADD3 UR10, UPT, UPT, UR34, 0xc0, URZ ;  /* 0x000000c0220a9890 */ /* 0x000fe2000fffe0ff */
[----:B------:R-:W-:Y:S01]  /*4850*/  ISETP.NE.AND P0, PT, R28, 0x2, PT ;  /* 0x000000021c00780c */ /* 0x000fe20003f05270 */
[----:B------:R-:W-:Y:S01]  /*4860*/  UMOV UR11, UR35 ;  /* 0x00000023000b7c82 */ /* 0x000fe20008000000 */
[----:B------:R-:W-:Y:S01]  /*4870*/  UMOV UR12, UR36 ;  /* 0x00000024000c7c82 */ /* 0x000fe20008000000 */
[----:B------:R-:W-:Y:S01]  /*4880*/  @!P4 R2UR UR8, R0 ;  /* 0x000000000008c2ca */ /* 0x000fe200000e0000 */
[----:B------:R-:W-:Y:S01]  /*4890*/  IMAD.IADD R14, R10, 0x1, R94 ;  /* 0x000000010a0e7824 */ /* 0x000fe200078e025e */
[----:B------:R-:W-:Y:S01]  /*48a0*/  @P3 R2UR UR36, R26 ;  /* 0x000000001a2432ca */ /* 0x000fe200000e0000 */
[----:B------:R-:W-:Y:S01]  /*48b0*/  IMAD.IADD R15, R11, 0x1, R95 ;  /* 0x000000010b0f7824 */ /* 0x000fe200078e025f */
[----:B------:R-:W-:Y:S02]  /*48c0*/  SEL R0, RZ, 0x1, P0 ;  /* 0x00000001ff007807 */ /* 0x000fe40000000000 */
[----:B------:R-:W-:Y:S01]  /*48d0*/  LOP3.LUT R29, R29, 0x1, RZ, 0x3c, !PT ;  /* 0x000000011d1d7812 */ /* 0x000fe200078e3cff */
[----:B------:R-:W-:Y:S01]  /*48e0*/  IMAD.U32 R8, RZ, RZ, UR9 ;  /* 0x00000009ff087e24 */ /* 0x000fe2000f8e00ff */
[----:B------:R-:W-:Y:S01]  /*48f0*/  @!UP1 UIADD3 UR9, UPT, UPT, UR7, 0x68, URZ ;  /* 0x0000006807099890 */ /* 0x000fe2000fffe0ff */
[----:B------:R-:W-:Y:S02]  /*4900*/  LOP3.LUT R27, R27, R0, RZ, 0x3c, !PT ;  /* 0x000000001b1b7212 */ /* 0x000fe400078e3cff */
[----:B------:R-:W-:Y:S02]  /*4910*/  SEL R28, R28, RZ, P0 ;  /* 0x000000ff1c1c7207 */ /* 0x000fe40000000000 */
[----:B------:R-:W-:Y:S01]  /*4920*/  IMAD.U32 R9, RZ, RZ, UR8 ;  /* 0x00000008ff097e24 */ /* 0x000fe2000f8e00ff */
[----:B------:R-:W-:Y:S01]  /*4930*/  @!P4 R2UR UR14, R8 ;  /* 0x00000000080ec2ca */ /* 0x000fe200000e0000 */
[----:B------:R-:W-:Y:S01]  /*4940*/  @!UP1 UIADD3 UR8, UPT, UPT, UR7, 0x3200, URZ ;  /* 0x0000320007089890 */ /* 0x000fe2000fffe0ff */
[----:B------:R-:W-:Y:S02]  /*4950*/  VOTEU.ALL UP1, P4 ;  /* 0x0000000000ff7886 */ /* 0x000fe40002020000 */
[----:B------:R-:W-:Y:S11]  /*4960*/  @!P4 R2UR UR15, R9 ;  /* 0x00000000090fc2ca */ /* 0x000ff600000e0000 */
[----:B------:R-:W-:Y:S02]  /*4970*/  @!UPT UIADD3 URZ, UPT, UPT, URZ, URZ, URZ ;  /* 0x000000fffffff290 */ /* 0x000fe4000fffe0ff */
[----:B------:R2:W-:Y:S01]  /*4980*/  @!UP1 UTMALDG.3D [UR8], [UR14], desc[UR18] ;  /* 0x000012080e0095b4 */ /* 0x0005e20008011000 */
[----:B------:R2:W-:Y:S01]  /*4990*/  @!P4 SYNCS.ARRIVE.TRANS64.RED.A0TR RZ, [UR7+0x68], R25 ;  /* 0x00006819ffffc9a7 */ /* 0x0005e20008300407 */
[----:B------:R-:W-:Y:S01]  /*49a0*/  UPLOP3.LUT UP1, UPT, UPT, UPT, UPT, 0x80, 0x8 ;  /* 0x000000000008789c */ /* 0x000fe20003f2f070 */
[----:B------:R-:W-:Y:S01]  /*49b0*/  SYNCS.ARRIVE.TRANS64.RED.A1T0 RZ, [UR13], RZ ;  /* 0x000000ffffff79a7 */ /* 0x000fe2000810040d */
[----:B------:R-:W-:Y:S09]  /*49c0*/  @P3 BRA `(.L_x_79) ;  /* 0xfffffff000a03947 */ /* 0x000ff2000383ffff */
[----:B------:R-:W-:-:S04]  /*49d0*/  SHF.L.U32 R2, R29, 0x1f, RZ ;  /* 0x0000001f1d027819 */ /* 0x000fc800000006ff */
[----:B------:R-:W1:Y:S02]  /*49e0*/  SYNCS.PHASECHK.TRANS64.TRYWAIT P0, [UR7+0x70], R2 ;  /* 0x00007002ff0075a7 */ /* 0x000e640008001107 */
[----:B-1----:R-:W-:Y:S05]  /*49f0*/  @!P0 BRA `(.L_x_80) ;  /* 0x0000004c00e88947 */ /* 0x002fea0003800000 */
.L_x_166:
[----:B------:R-:W3:Y:S02]  /*4a00*/  SYNCS.PHASECHK.TRANS64.TRYWAIT P0, [UR7+0x78], R2 ;  /* 0x00007802ff0075a7 */ /* 0x000ee40008001107 */
[----:B---3--:R-:W-:Y:S05]  /*4a10*/  @!P0 BRA `(.L_x_81) ;  /* 0x0000004c00f88947 */ /* 0x008fea0003800000 */
.L_x_168:
[----:B------:R-:W3:Y:S02]  /*4a20*/  SYNCS.PHASECHK.TRANS64.TRYWAIT P0, [UR7+0x80], R2 ;  /* 0x00008002ff0075a7 */ /* 0x000ee40008001107 */
[----:B---3--:R-:W-:Y:S05]  /*4a30*/  @!P0 BRA `(.L_x_82) ;  /* 0x0000005000088947 */ /* 0x008fea0003800000 */
.L_x_170:
[----:B-1----:R-:W-:-:S07]  /*4a40*/  MOV R0, UR7 ;  /* 0x0000000700007c02 */ /* 0x002fce0008000f00 */
.L_x_83:
[----:B-1----:R-:W-:-:S04]  /*4a50*/  SHF.L.U32 R2, R29, 0x1f, RZ ;  /* 0x0000001f1d027819 */ /* 0x002fc800000006ff */
[----:B------:R1:W3:Y:S03]  /*4a60*/  SYNCS.PHASECHK.TRANS64.TRYWAIT P0, [R0+URZ+0x88], R2 ;  /* 0x00008802000075a7 */ /* 0x0002e600080011ff */
[----:B---3--:R-:W-:Y:S05]  /*4a70*/  @!P0 NANOSLEEP.SYNCS 0x989680 ;  /* 0x009896800000895d */ /* 0x008fea0003900000 */
[----:B------:R-:W3:Y:S02]  /*4a80*/  @!P0 SYNCS.PHASECHK.TRANS64 P0, [R0+URZ+0x88], R2 ;  /* 0x00008802000085a7 */ /* 0x000ee400080010ff */
[----:B--23--:R-:W-:Y:S05]  /*4a90*/  @P0 EXIT ;  /* 0x000000000000094d */ /* 0x00cfea0003800000 */
[----:B------:R-:W-:Y:S05]  /*4aa0*/  BRA `(.L_x_83) ;  /* 0xfffffffc00e87947 */ /* 0x000fea000383ffff */
.L_x_68:
[----:B------:R-:W-:-:S06]  /*4ab0*/  UISETP.GE.AND UP1, UPT, UR8, 0x4, UPT ;  /* 0x000000040800788c */ /* 0x000fcc000bf26270 */
[----:B------:R-:W-:-:S13]  /*4ac0*/  PLOP3.LUT P0, PT, PT, PT, UP1, 0x80, 0x8 ;  /* 0x000000000008781c */ /* 0x000fda0003f0f018 */
[----:B------:R-:W-:Y:S05]  /*4ad0*/  @!P0 EXIT ;  /* 0x000000000000894d */ /* 0x000fea0003800000 */
[----:B------:R-:W-:Y:S01]  /*4ae0*/  BAR.SYNC.DEFER_BLOCKING 0x6, 0xa0 ;  /* 0x0182800000007b1d */ /* 0x000fe20000010000 */
[C---:B------:R-:W-:Y:S01]  /*4af0*/  IMAD.SHL.U32 R3, R108.reuse, 0x40, RZ ;  /* 0x000000406c037824 */ /* 0x040fe200078e00ff */
[C---:B------:R-:W-:Y:S01]  /*4b00*/  LOP3.LUT R110, R108.reuse, 0x60, RZ, 0xc0, !PT ;  /* 0x000000606c6e7812 */ /* 0x040fe200078ec0ff */
[C---:B------:R-:W-:Y:S01]  /*4b10*/  IMAD.SHL.U32 R100, R108.reuse, 0x20, RZ ;  /* 0x000000206c647824 */ /* 0x040fe200078e00ff */
[----:B------:R-:W-:Y:S01]  /*4b20*/  CS2R R106, SRZ ;  /* 0x00000000006a7805 */ /* 0x000fe2000001ff00 */
[C---:B------:R-:W-:Y:S01]  /*4b30*/  IMAD.SHL.U32 R4, R108.reuse, 0x2, RZ ;  /* 0x000000026c047824 */ /* 0x040fe200078e00ff */
[----:B------:R-:W-:Y:S02]  /*4b40*/  UMOV UR49, 0x400 ;  /* 0x0000040000317882 */ /* 0x000fe40000000000 */
[----:B------:R-:W1:Y:S01]  /*4b50*/  LDC R99, c[0x0][0x370] ;  /* 0x0000dc00ff637b82 */ /* 0x000e620000000800 */
[----:B------:R-:W-:Y:S01]  /*4b60*/  ULEA UR49, UR37, UR49, 0x18 ;  /* 0x0000003125317291 */ /* 0x000fe2000f8ec0ff */
[----:B------:R-:W-:Y:S01]  /*4b70*/  LOP3.LUT R2, R3, 0x180, RZ, 0xc0, !PT ;  /* 0x0000018003027812 */ /* 0x000fe200078ec0ff */
[----:B------:R-:W-:Y:S01]  /*4b80*/  IMAD.U32 R46, R108, 0x10000, RZ ;  /* 0x000100006c2e7824 */ /* 0x000fe200078e00ff */
[----:B------:R-:W-:Y:S01]  /*4b90*/  LOP3.LUT R100, R100, 0xc00, RZ, 0xc0, !PT ;  /* 0x00000c0064647812 */ /* 0x000fe200078ec0ff */
[----:B------:R-:W-:Y:S01]  /*4ba0*/  UIADD3 UR4, UPT, UPT, UR49, 0x4200, URZ ;  /* 0x0000420031047890 */ /* 0x000fe2000fffe0ff */
[----:B------:R-:W-:Y:S01]  /*4bb0*/  LOP3.LUT R4, R2, 0x20, R4, 0xf8, !PT ;  /* 0x0000002002047812 */ /* 0x000fe200078ef804 */
[----:B------:R-:W-:Y:S01]  /*4bc0*/  IMAD.SHL.U32 R2, R108, 0x8, RZ ;  /* 0x000000086c027824 */ /* 0x000fe200078e00ff */
[----:B------:R-:W2:Y:S01]  /*4bd0*/  LDC R42, c[0x0][0xb0c] ;  /* 0x0002c300ff2a7b82 */ /* 0x000ea20000000800 */
[----:B------:R-:W-:Y:S01]  /*4be0*/  LOP3.LUT R100, R100, 0x40, R3, 0xf8, !PT ;  /* 0x0000004064647812 */ /* 0x000fe200078ef803 */
[----:B------:R-:W-:Y:S01]  /*4bf0*/  IMAD.MOV.U32 R45, RZ, RZ, RZ ;  /* 0x000000ffff2d7224 */ /* 0x000fe200078e00ff */
[----:B------:R-:W-:Y:S01]  /*4c00*/  LOP3.LUT R46, R46, 0x600000, RZ, 0xc0, !PT ;  /* 0x006000002e2e7812 */ /* 0x000fe200078ec0ff */
[----:B------:R-:W-:Y:S01]  /*4c10*/  IMAD.MOV.U32 R112, RZ, RZ, RZ ;  /* 0x000000ffff707224 */ /* 0x000fe200078e00ff */
[----:B------:R-:W-:-:S02]  /*4c20*/  LOP3.LUT R108, R108, 0x2, RZ, 0xc0, !PT ;  /* 0x000000026c6c7812 */ /* 0x000fc400078ec0ff */
[----:B------:R-:W-:Y:S02]  /*4c30*/  CS2R R104, SRZ ;  /* 0x0000000000687805 */ /* 0x000fe4000001ff00 */
[----:B------:R-:W-:Y:S01]  /*4c40*/  LOP3.LUT R2, R4, 0x30, R2, 0x78, !PT ;  /* 0x0000003004027812 */ /* 0x000fe200078e7802 */
[----:B------:R-:W4:Y:S01]  /*4c50*/  LDC R97, c[0x0][0xb20] ;  /* 0x0002c800ff617b82 */ /* 0x000f220000000800 */
[----:B------:R-:W3:Y:S01]  /*4c60*/  LDS R0, [UR49+0x150] ;  /* 0x00015031ff007984 */ /* 0x000ee20008000800 */
[----:B------:R-:W-:Y:S01]  /*4c70*/  LOP3.LUT R100, R100, 0x200, R3, 0xf8, !PT ;  /* 0x0000020064647812 */ /* 0x000fe200078ef803 */
[----:B------:R-:W-:Y:S01]  /*4c80*/  IMAD.MOV R102, RZ, RZ, -R108 ;  /* 0x000000ffff667224 */ /* 0x000fe200078e0a6c */
[----:B------:R-:W1:Y:S01]  /*4c90*/  LDCU.64 UR52, c[0x0][0x348] ;  /* 0x00006900ff3477ac */ /* 0x000e620008000a00 */
[----:B------:R-:W-:Y:S01]  /*4ca0*/  IMAD.U32 R109, RZ, RZ, UR4 ;  /* 0x00000004ff6d7e24 */ /* 0x000fe2000f8e00ff */
[----:B------:R-:W-:Y:S02]  /*4cb0*/  LOP3.LUT R100, R100, R2, RZ, 0xfc, !PT ;  /* 0x0000000264647212 */ /* 0x000fe400078efcff */
[----:B------:R-:W1:Y:S01]  /*4cc0*/  LDC R41, c[0x0][0xb30] ;  /* 0x0002cc00ff297b82 */ /* 0x000e620000000800 */
[----:B------:R-:W1:Y:S01]  /*4cd0*/  LDCU.64 UR38, c[0x0][0x888] ;  /* 0x00011100ff2677ac */ /* 0x000e620008000a00 */
[----:B------:R-:W1:Y:S06]  /*4ce0*/  LDCU.64 UR44, c[0x0][0x890] ;  /* 0x00011200ff2c77ac */ /* 0x000e6c0008000a00 */
[----:B------:R-:W1:Y:S01]  /*4cf0*/  LDC.64 R92, c[0x0][0xb10] ;  /* 0x0002c400ff5c7b82 */ /* 0x000e620000000a00 */
[----:B------:R-:W-:-:S07]  /*4d00*/  UIADD3 UR48, UPT, UPT, UR49, 0x200, URZ ;  /* 0x0000020031307890 */ /* 0x000fce000fffe0ff */
[----:B------:R-:W1:Y:S08]  /*4d10*/  LDC.64 R38, c[0x0][0xb18] ;  /* 0x0002c600ff267b82 */ /* 0x000e700000000a00 */
[----:B------:R-:W1:Y:S08]  /*4d20*/  LDC.64 R36, c[0x0][0xb28] ;  /* 0x0002ca00ff247b82 */ /* 0x000e700000000a00 */
[----:B------:R-:W1:Y:S01]  /*4d30*/  LDC.64 R90, c[0x0][0x8b0] ;  /* 0x00022c00ff5a7b82 */ /* 0x000e620000000a00 */
[----:B---3--:R-:W-:-:S07]  /*4d40*/  IMAD.IADD R46, R0, 0x1, R46 ;  /* 0x00000001002e7824 */ /* 0x008fce00078e022e */
[----:B------:R-:W3:Y:S08]  /*4d50*/  LDC.64 R88, c[0x0][0x8a8] ;  /* 0x00022a00ff587b82 */ /* 0x000ef00000000a00 */
[----:B--2-4-:R-:W1:Y:S02]  /*4d60*/  LDC R98, c[0x0][0x374] ;  /* 0x0000dd00ff627b82 */ /* 0x014e640000000800 */
.L_x_125:
[----:B------:R-:W-:Y:S02]  /*4d70*/  LEA R0, R112, UR49, 0x3 ;  /* 0x0000003170007c11 */ /* 0x000fe4000f8e18ff */
[----:B------:R-:W-:Y:S02]  /*4d80*/  SHF.L.U32 R2, R106, 0x1f, RZ ;  /* 0x0000001f6a027819 */ /* 0x000fe400000006ff */
[----:B------:R-:W-:Y:S02]  /*4d90*/  LEA R16, R112, UR49, 0x4 ;  /* 0x0000003170107c11 */ /* 0x000fe4000f8e20ff */
[----:B------:R-:W2:Y:S02]  /*4da0*/  SYNCS.PHASECHK.TRANS64.TRYWAIT P0, [R0+URZ+0xa0], R2 ;  /* 0x0000a002000075a7 */ /* 0x000ea400080011ff */
[----:B-12---:R-:W-:Y:S05]  /*4db0*/  @!P0 BRA `(.L_x_84) ;  /* 0x0000004c00408947 */ /* 0x006fea0003800000 */
.L_x_171:
[----:B------:R-:W4:Y:S01]  /*4dc0*/  LDC.64 R10, c[0x0][0xb10] ;  /* 0x0002c400ff0a7b82 */ /* 0x000f220000000a00 */
[----:B------:R-:W3:Y:S01]  /*4dd0*/  LDS.128 R16, [R16+0x130] ;  /* 0x0001300010107984 */ /* 0x000ee20000000c00 */
[----:B-1----:R-:W-:Y:S01]  /*4de0*/  ISETP.NE.AND P1, PT, R41, 0x1, PT ;  /* 0x000000012900780c */ /* 0x002fe20003f25270 */
[----:B--2---:R-:W-:Y:S01]  /*4df0*/  VIADD R0, R0, 0xb0 ;  /* 0x000000b000007836 */ /* 0x004fe20000000000 */
[----:B------:R-:W-:Y:S04]  /*4e00*/  ISETP.GE.AND P0, PT, R40, 0x1, PT ;  /* 0x000000012800780c */ /* 0x000fe80003f06270 */
[----:B------:R-:W1:Y:S01]  /*4e10*/  LDC.64 R8, c[0x0][0xb18] ;  /* 0x0002c600ff087b82 */ /* 0x000e620000000a00 */
[----:B------:R-:W-:Y:S01]  /*4e20*/  PRMT R0, RZ, 0x654, R0 ;  /* 0x00000654ff007816 */ /* 0x000fe20000000000 */
[----:B------:R-:W-:Y:S01]  /*4e30*/  @!PT LDS RZ, [RZ] ;  /* 0x00000000fffff984 */ /* 0x000fe20000000800 */
[----:B------:R-:W-:Y:S01]  /*4e40*/  @!PT LDS RZ, [RZ] ;  /* 0x00000000fffff984 */ /* 0x000fe20000000800 */
[----:B------:R-:W-:Y:S01]  /*4e50*/  @!PT LDS RZ, [RZ] ;  /* 0x00000000fffff984 */ /* 0x000fe20000000800 */
[----:B------:R-:W-:Y:S01]  /*4e60*/  @!PT LDS RZ, [RZ] ;  /* 0x00000000fffff984 */ /* 0x000fe20000000800 */
[----:B------:R2:W-:Y:S06]  /*4e70*/  MEMBAR.ALL.CTA ;  /* 0x0000000000007992 */ /* 0x0005ec0000008000 */
[----:B--2---:R-:W2:Y:S01]  /*4e80*/  FENCE.VIEW.ASYNC.S ;  /* 0x00000000000073c6 */ /* 0x004ea20000000000 */
[----:B------:R-:W1:Y:S08]  /*4e90*/  @!P1 LDC R12, c[0x0][0xb20] ;  /* 0x0002c800ff0c9b82 */ /* 0x000e700000000800 */
[----:B------:R-:W1:Y:S01]  /*4ea0*/  @!P1 LDC R7, c[0x0][0xb0c] ;  /* 0x0002c300ff079b82 */ /* 0x000e620000000800 */
[----:B--2---:R2:W-:Y:S01]  /*4eb0*/  SYNCS.ARRIVE.TRANS64.RED.A1T0 RZ, [R0+URZ], RZ ;  /* 0x000000ff00ff79a7 */ /* 0x0045e200081004ff */
[----:B---3--:R-:W-:Y:S04]  /*4ec0*/  LOP3.LUT P4, RZ, R18, 0x1, RZ, 0xc0, !PT ;  /* 0x0000000112ff7812 */ /* 0x008fe8000788c0ff */
[----:B------:R-:W-:Y:S09]  /*4ed0*/  P2R R111, PR, RZ, 0x10 ;  /* 0x00000010ff6f7803 */ /* 0x000ff20000000000 */
[----:B------:R-:W-:Y:S02]  /*4ee0*/  @P4 MOV R44, R16 ;  /* 0x00000010002c4202 */ /* 0x000fe40000000f00 */
[----:B------:R-:W-:Y:S01]  /*4ef0*/  @P4 LOP3.LUT R43, R17, 0xffff, RZ, 0xc0, !PT ;  /* 0x0000ffff112b4812 */ /* 0x000fe200078ec0ff */
[----:B--2-4-:R-:W-:Y:S06]  /*4f00*/  @!P0 BRA `(.L_x_85) ;  /* 0x0000000000a48947 */ /* 0x014fec0003800000 */
[----:B------:R-:W-:Y:S01]  /*4f10*/  IMAD.HI.U32 R0, R98, R39, RZ ;  /* 0x0000002762007227 */ /* 0x000fe200078e00ff */
[----:B------:R-:W-:Y:S02]  /*4f20*/  ISETP.NE.AND P0, PT, R38, 0x1, PT ;  /* 0x000000012600780c */ /* 0x000fe40003f05270 */
[----:B------:R-:W-:Y:S01]  /*4f30*/  ISETP.NE.AND P2, PT, R40, 0x1, PT ;  /* 0x000000012800780c */ /* 0x000fe20003f45270 */
[----:B------:R-:W-:Y:S01]  /*4f40*/  IMAD.HI.U32 R4, R99, R92, RZ ;  /* 0x0000005c63047227 */ /* 0x000fe200078e00ff */
[----:B------:R-:W-:Y:S02]  /*4f50*/  SHF.R.U32.HI R0, RZ, R97, R0 ;  /* 0x00000061ff007219 */ /* 0x000fe40000011600 */
[----:B------:R-:W-:Y:S01]  /*4f60*/  ISETP.NE.AND P3, PT, R42, 0x1, PT ;  /* 0x000000012a00780c */ /* 0x000fe20003f65270 */
[----:B------:R-:W-:Y:S01]  /*4f70*/  IMAD.HI.U32 R6, R43, R39, RZ ;  /* 0x000000272b067227 */ /* 0x000fe200078e00ff */
[-C--:B------:R-:W-:Y:S02]  /*4f80*/  SHF.R.U32.HI R4, RZ, R93.reuse, R4 ;  /* 0x0000005dff047219 */ /* 0x080fe40000011604 */
[----:B------:R-:W-:Y:S01]  /*4f90*/  SEL R0, R98, R0, !P0 ;  /* 0x0000000062007207 */ /* 0x000fe20004000000 */
[----:B------:R-:W-:Y:S01]  /*4fa0*/  IMAD.HI.U32 R5, R44, R92, RZ ;  /* 0x0000005c2c057227 */ /* 0x000fe200078e00ff */
[----:B------:R-:W-:Y:S03]  /*4fb0*/  SEL R4, R99, R4, !P3 ;  /* 0x0000000463047207 */ /* 0x000fe60005800000 */
[-C--:B------:R-:W-:Y:S01]  /*4fc0*/  IMAD.HI.U32 R3, R0, R36.reuse, RZ ;  /* 0x0000002400037227 */ /* 0x080fe200078e00ff */
[----:B------:R-:W-:Y:S03]  /*4fd0*/  SHF.R.U32.HI R5, RZ, R93, R5 ;  /* 0x0000005dff057219 */ /* 0x000fe60000011605 */
[----:B------:R-:W-:Y:S01]  /*4fe0*/  IMAD.HI.U32 R2, R4, R36, RZ ;  /* 0x0000002404027227 */ /* 0x000fe200078e00ff */
[----:B------:R-:W-:Y:S02]  /*4ff0*/  @P2 SHF.R.U32.HI R0, RZ, R37, R3 ;  /* 0x00000025ff002219 */ /* 0x000fe40000011603 */
[----:B------:R-:W-:Y:S02]  /*5000*/  SHF.R.U32.HI R3, RZ, R97, R6 ;  /* 0x00000061ff037219 */ /* 0x000fe40000011606 */
[----:B------:R-:W-:Y:S01]  /*5010*/  @P2 SHF.R.U32.HI R4, RZ, R37, R2 ;  /* 0x00000025ff042219 */ /* 0x000fe20000011602 */
[----:B------:R-:W-:Y:S01]  /*5020*/  IMAD R0, R40, R0, RZ ;  /* 0x0000000028007224 */ /* 0x000fe200078e02ff */
[----:B------:R-:W-:Y:S02]  /*5030*/  SEL R3, R43, R3, !P0 ;  /* 0x000000032b037207 */ /* 0x000fe40004000000 */
[----:B------:R-:W-:Y:S01]  /*5040*/  SEL R2, R44, R5, !P3 ;  /* 0x000000052c027207 */ /* 0x000fe20005800000 */
[----:B------:R-:W-:Y:S01]  /*5050*/  IMAD R5, R40, R4, RZ ;  /* 0x0000000428057224 */ /* 0x000fe200078e02ff */
[C---:B------:R-:W-:Y:S01]  /*5060*/  ISETP.GE.AND P0, PT, R3.reuse, R0, PT ;  /* 0x000000000300720c */ /* 0x040fe20003f06270 */
[C---:B------:R-:W-:Y:S03]  /*5070*/  IMAD.HI.U32 R0, R3.reuse, R36, RZ ;  /* 0x0000002403007227 */ /* 0x040fe600078e00ff */
[C---:B------:R-:W-:Y:S02]  /*5080*/  ISETP.GE.OR P0, PT, R2.reuse, R5, P0 ;  /* 0x000000050200720c */ /* 0x040fe40000706670 */
[----:B------:R-:W-:Y:S04]  /*5090*/  SHF.R.U32.HI R0, RZ, R37, R0 ;  /* 0x00000025ff007219 */ /* 0x000fe80000011600 */
[C---:B------:R-:W-:Y:S05]  /*50a0*/  SEL R6, R3.reuse, R0, !P2 ;  /* 0x0000000003067207 */ /* 0x040fea0005000000 */
        /* <DEDUP_REMOVED lines=14> */
[----:B------:R-:W-:Y:S07]  /*5190*/  IMAD R43, R3, R38, R43 ;  /* 0x00000026032b7224 */ /* 0x000fee00078e022b */
.L_x_85:
[----:B-1----:R-:W-:Y:S01]  /*51a0*/  @!P1 ISETP.NE.AND P0, PT, R8, 0x1, PT ;  /* 0x000000010800980c */ /* 0x002fe20003f05270 */
[----:B------:R-:W-:Y:S01]  /*51b0*/  @!P1 IMAD.HI.U32 R0, R44, R10, RZ ;  /* 0x0000000a2c009227 */ /* 0x000fe200078e00ff */
[----:B------:R-:W-:Y:S01]  /*51c0*/  @!P1 ISETP.NE.AND P2, PT, R7, 0x1, PT ;  /* 0x000000010700980c */ /* 0x000fe20003f45270 */
[----:B------:R-:W-:Y:S01]  /*51d0*/  ULOP3.LUT UP0, URZ, UR48, 0x1b0, URZ, 0xc0, !UPT ;  /* 0x000001b030ff7892 */ /* 0x000fe2000f80c0ff */
[----:B------:R-:W-:Y:S01]  /*51e0*/  R2UR UR42, R15 ;  /* 0x000000000f2a72ca */ /* 0x000fe200000e0000 */
[C---:B------:R-:W-:Y:S01]  /*51f0*/  @!P1 IMAD.HI.U32 R2, R43.reuse, R9, RZ ;  /* 0x000000092b029227 */ /* 0x040fe200078e00ff */
[----:B------:R-:W-:Y:S02]  /*5200*/  @!P1 SHF.R.U32.HI R0, RZ, R11, R0 ;  /* 0x0000000bff009219 */ /* 0x000fe40000011600 */
[----:B------:R-:W-:Y:S01]  /*5210*/  R2UR UR41, R14 ;  /* 0x000000000e2972ca */ /* 0x000fe200000e0000 */
[----:B------:R-:W-:Y:S01]  /*5220*/  VIADD R112, R112, 0x1 ;  /* 0x0000000170707836 */ /* 0x000fe20000000000 */
[----:B------:R-:W-:Y:S02]  /*5230*/  @!P1 SHF.R.U32.HI R2, RZ, R12, R2 ;  /* 0x0000000cff029219 */ /* 0x000fe40000011602 */
[----:B------:R-:W-:Y:S02]  /*5240*/  @!P1 SEL R3, R44, R0, !P2 ;  /* 0x000000002c039207 */ /* 0x000fe40005000000 */
[----:B------:R-:W-:Y:S02]  /*5250*/  @!P1 SEL R2, R43, R2, !P0 ;  /* 0x000000022b029207 */ /* 0x000fe40004000000 */
[----:B------:R-:W-:Y:S01]  /*5260*/  @P4 SHF.R.U32.HI R103, RZ, 0x10, R17 ;  /* 0x00000010ff674819 */ /* 0x000fe20000011611 */
[----:B------:R-:W-:Y:S02]  /*5270*/  USHF.L.U32 UR42, UR42, 0x6, URZ ;  /* 0x000000062a2a7899 */ /* 0x000fe400080006ff */
[----:B------:R-:W-:Y:S02]  /*5280*/  @!P1 IMAD.IADD R0, R2, 0x1, -R3 ;  /* 0x0000000102009824 */ /* 0x000fe400078e0a03 */
[----:B------:R-:W-:Y:S01]  /*5290*/  @!P1 IMAD.IADD R2, R3, 0x1, -R2 ;  /* 0x0000000103029824 */ /* 0x000fe200078e0a02 */
[----:B------:R-:W-:Y:S01]  /*52a0*/  USHF.L.U32 UR41, UR41, 0x8, URZ ;  /* 0x0000000829297899 */ /* 0x000fe200080006ff */
[----:B------:R-:W-:Y:S02]  /*52b0*/  @!P1 IMAD R44, R0, R7, R44 ;  /* 0x00000007002c9224 */ /* 0x000fe400078e022c */
[----:B------:R-:W-:Y:S01]  /*52c0*/  @!P1 IMAD R43, R2, R8, R43 ;  /* 0x00000008022b9224 */ /* 0x000fe200078e022b */
[----:B------:R-:W-:Y:S08]  /*52d0*/  BRA.U !UP0, `(.L_x_86) ;  /* 0x0000000108407547 */ /* 0x000ff0000b800000 */
[----:B------:R-:W1:Y:S01]  /*52e0*/  LDCU.64 UR8, c[0x4][0x88] ;  /* 0x01001100ff0877ac */ /* 0x000e620008000a00 */
[----:B------:R-:W-:Y:S01]  /*52f0*/  MOV R3, 0x0 ;  /* 0x0000000000037802 */ /* 0x000fe20000000f00 */
[----:B------:R-:W-:Y:S02]  /*5300*/  HFMA2 R12, -RZ, RZ, 0, 5.9604644775390625e-08 ;  /* 0x00000001ff0c7431 */ /* 0x000fe400000001ff */
[----:B------:R-:W-:Y:S02]  /*5310*/  IMAD.MOV.U32 R8, RZ, RZ, 0x70 ;  /* 0x00000070ff087424 */ /* 0x000fe400078e00ff */
[----:B------:R-:W-:Y:S01]  /*5320*/  IMAD.MOV.U32 R13, RZ, RZ, RZ ;  /* 0x000000ffff0d7224 */ /* 0x000fe200078e00ff */
[----:B------:R-:W2:Y:S01]  /*5330*/  LDCU.64 UR6, c[0x4][0x90] ;  /* 0x01001200ff0677ac */ /* 0x000ea20008000a00 */
[----:B------:R-:W3:Y:S01]  /*5340*/  LDC.64 R2, c[0x4][R3] ;  /* 0x0100000003027b82 */ /* 0x000ee20000000a00 */
[----:B------:R-:W4:Y:S01]  /*5350*/  LDCU.64 UR4, c[0x4][0x8] ;  /* 0x01000100ff0477ac */ /* 0x000f220008000a00 */
[----:B-1----:R-:W-:Y:S01]  /*5360*/  MOV R5, UR9 ;  /* 0x0000000900057c02 */ /* 0x002fe20008000f00 */
[----:B------:R-:W-:Y:S01]  /*5370*/  IMAD.U32 R4, RZ, RZ, UR8 ;  /* 0x00000008ff047e24 */ /* 0x000fe2000f8e00ff */
[----:B--2---:R-:W-:Y:S01]  /*5380*/  MOV R7, UR7 ;  /* 0x0000000700077c02 */ /* 0x004fe20008000f00 */
[----:B------:R-:W-:Y:S01]  /*5390*/  IMAD.U32 R6, RZ, RZ, UR6 ;  /* 0x00000006ff067e24 */ /* 0x000fe2000f8e00ff */
[----:B----4-:R-:W-:Y:S01]  /*53a0*/  MOV R11, UR5 ;  /* 0x00000005000b7c02 */ /* 0x010fe20008000f00 */
[----:B------:R-:W-:Y:S02]  /*53b0*/  IMAD.U32 R10, RZ, RZ, UR4 ;  /* 0x00000004ff0a7e24 */ /* 0x000fe4000f8e00ff */
[----:B------:R-:W-:Y:S07]  /*53c0*/  LEPC R20, `(.L_x_86) ;  /* 0x000000001014794e */ /* 0x000fee0000000000 */
[----:B---3-5:R-:W-:Y:S05]  /*53d0*/  CALL.ABS.NOINC R2 ;  /* 0x0000000002007343 */ /* 0x028fea0003c00000 */
.L_x_86:
[----:B------:R-:W-:Y:S01]  /*53e0*/  LOP3.LUT P0, RZ, R109, 0x1b0, RZ, 0xc0, !PT ;  /* 0x000001b06dff7812 */ /* 0x000fe2000780c0ff */
[----:B------:R-:W-:Y:S11]  /*53f0*/  BSSY.RECONVERGENT B6, `(.L_x_87) ;  /* 0x0000013000067945 */ /* 0x000ff60003800200 */
[----:B------:R-:W-:Y:S01]  /*5400*/  @!UPT UIADD3 URZ, UPT, UPT, URZ, URZ, URZ ;  /* 0x000000fffffff290 */ /* 0x000fe2000fffe0ff */
[----:B------:R-:W-:Y:S05]  /*5410*/  @!P0 BRA `(.L_x_88) ;  /* 0x0000000000408947 */ /* 0x000fea0003800000 */
        /* <DEDUP_REMOVED lines=16> */
.L_x_88:
[----:B------:R-:W-:Y:S05]  /*5520*/  BSYNC.RECONVERGENT B6 ;  /* 0x0000000000067941 */ /* 0x000fea0003800200 */
.L_x_87:
[----:B------:R-:W-:Y:S01]  /*5530*/  ISETP.NE.U32.AND P4, PT, R90, RZ, PT ;  /* 0x000000ff5a00720c */ /* 0x000fe20003f85070 */
[----:B------:R-:W-:Y:S01]  /*5540*/  UISETP.NE.AND UP2, UPT, UR50, URZ, UPT ;  /* 0x000000ff3200728c */ /* 0x000fe2000bf45270 */
[----:B------:R-:W-:Y:S01]  /*5550*/  ISETP.NE.U32.AND P2, PT, RZ, UR38, PT ;  /* 0x00000026ff007c0c */ /* 0x000fe2000bf45070 */
[----:B------:R-:W-:Y:S01]  /*5560*/  UISETP.NE.U32.AND UP1, UPT, UR44, URZ, UPT ;  /* 0x000000ff2c00728c */ /* 0x000fe2000bf25070 */
[----:B------:R-:W-:Y:S01]  /*5570*/  ISETP.NE.AND.EX P4, PT, R91, RZ, PT, P4 ;  /* 0x000000ff5b00720c */ /* 0x000fe20003f85340 */
[----:B------:R-:W-:Y:S01]  /*5580*/  UPLOP3.LUT UP0, UPT, UPT, UPT, UPT, 0x40, 0x4 ;  /* 0x000000000004789c */ /* 0x000fe20003f0e870 */
[----:B------:R-:W-:Y:S01]  /*5590*/  ISETP.NE.AND.EX P2, PT, RZ, UR39, PT, P2 ;  /* 0x00000027ff007c0c */ /* 0x000fe2000bf45320 */
[----:B------:R-:W-:Y:S01]  /*55a0*/  UISETP.NE.AND.EX UP1, UPT, UR45, URZ, UPT, UP1 ;  /* 0x000000ff2d00728c */ /* 0x000fe2000bf25310 */
[----:B------:R-:W-:Y:S04]  /*55b0*/  PLOP3.LUT P1, PT, PT, PT, UP2, 0x80, 0x8 ;  /* 0x000000000008781c */ /* 0x000fe80003f2f028 */
[----:B------:R-:W-:Y:S06]  /*55c0*/  @UP2 UPLOP3.LUT UP0, UPT, UPT, UPT, UP1, 0x80, 0x8 ;  /* 0x000000000008289c */ /* 0x000fec0003f0f010 */
[----:B------:R-:W-:Y:S01]  /*55d0*/  PLOP3.LUT P0, PT, PT, PT, UP0, 0x80, 0x8 ;  /* 0x000000000008781c */ /* 0x000fe20003f0f008 */
[----:B------:R-:W-:Y:S01]  /*55e0*/  @!UPT UIADD3 URZ, UPT, UPT, URZ, URZ, URZ ;  /* 0x000000fffffff290 */ /* 0x000fe2000fffe0ff */
[----:B------:R-:W-:Y:S11]  /*55f0*/  BRA.U !UP1, `(.L_x_89) ;  /* 0x0000000109387547 */ /* 0x000ff6000b800000 */
[----:B------:R-:W-:Y:S01]  /*5600*/  UISETP.NE.U32.AND UP0, UPT, UR38, URZ, UPT ;  /* 0x000000ff2600728c */ /* 0x000fe2000bf05070 */
[----:B------:R-:W-:Y:S02]  /*5610*/  HFMA2 R0, -RZ, RZ, 0, 5.9604644775390625e-08 ;  /* 0x00000001ff007431 */ /* 0x000fe400000001ff */
[----:B------:R-:W-:Y:S01]  /*5620*/  IMAD.MOV.U32 R96, RZ, RZ, 0x1 ;  /* 0x00000001ff607424 */ /* 0x000fe200078e00ff */
[----:B------:R-:W-:Y:S06]  /*5630*/  UISETP.NE.AND.EX UP0, UPT, UR39, URZ, UPT, UP0 ;  /* 0x000000ff2700728c */ /* 0x000fec000bf05300 */
[----:B------:R-:W-:Y:S05]  /*5640*/  PLOP3.LUT P3, PT, PT, PT, UP0, 0x80, 0x8 ;  /* 0x000000000008781c */ /* 0x000fea0003f6f008 */
[----:B------:R-:W1:Y:S01]  /*5650*/  @UP0 LDCU.64 UR6, c[0x0][0x888] ;  /* 0x00011100ff0607ac */ /* 0x000e620008000a00 */
[----:B------:R-:W-:Y:S07]  /*5660*/  @UP0 UIMAD UR4, UR36, UR44, URZ ;  /* 0x0000002c240402a4 */ /* 0x000fee000f8e02ff */
[----:B------:R-:W-:Y:S01]  /*5670*/  @!P3 PRMT R96, R0, 0x7610, R96 ;  /* 0x000076100060b816 */ /* 0x000fe20000000060 */
[----:B-1----:R-:W-:Y:S03]  /*5680*/  @UP0 UIMAD.WIDE UR6, UR4, 0x4, UR6 ;  /* 0x00000004040608a5 */ /* 0x002fe6000f8e0206 */
[----:B------:R-:W1:Y:S03]  /*5690*/  @!UP0 LDCU UR4, c[0x0][0x880] ;  /* 0x00011000ff0487ac */ /* 0x000e660008000800 */
[----:B------:R-:W-:Y:S01]  /*56a0*/  IMAD.U32 R2, RZ, RZ, UR6 ;  /* 0x00000006ff027e24 */ /* 0x000fe2000f8e00ff */
[----:B------:R-:W-:Y:S05]  /*56b0*/  MOV R3, UR7 ;  /* 0x0000000700037c02 */ /* 0x000fea0008000f00 */
[----:B-----5:R2:W5:Y:S02]  /*56c0*/  @P3 LDG.E R49, desc[UR46][R2.64] ;  /* 0x0000002e02313981 */ /* 0x020564000c1e1900 */
[----:B-12---:R-:W-:Y:S02]  /*56d0*/  @!P3 IMAD.U32 R49, RZ, RZ, UR4 ;  /* 0x00000004ff31be24 */ /* 0x006fe4000f8e00ff */
.L_x_89:
[----:B------:R-:W-:Y:S05]  /*56e0*/  @!P4 BRA `(.L_x_90) ;  /* 0x000000000020c947 */ /* 0x000fea0003800000 */
[----:B------:R-:W-:Y:S04]  /*56f0*/  ISETP.NE.U32.AND P3, PT, R88, RZ, PT ;  /* 0x000000ff5800720c */ /* 0x000fe80003f65070 */
[----:B------:R-:W-:Y:S11]  /*5700*/  ISETP.NE.AND.EX P3, PT, R89, RZ, PT, P3 ;  /* 0x000000ff5900720c */ /* 0x000ff60003f65330 */
[----:B------:R-:W-:Y:S02]  /*5710*/  @!UPT UIADD3 URZ, UPT, UPT, URZ, URZ, URZ ;  /* 0x000000fffffff290 */ /* 0x000fe4000fffe0ff */
[----:B------:R-:W1:Y:S01]  /*5720*/  @P3 LDC.64 R2, c[0x0][0x8a8] ;  /* 0x00022a00ff023b82 */ /* 0x000e620000000a00 */
[----:B------:R-:W-:Y:S04]  /*5730*/  @P3 IMAD R0, R90, UR36, RZ ;  /* 0x000000245a003c24 */ /* 0x000fe8000f8e02ff */
[----:B-1----:R-:W-:Y:S05]  /*5740*/  @P3 IMAD.WIDE R2, R0, 0x4, R2 ;  /* 0x0000000400023825 */ /* 0x002fea00078e0202 */
[----:B-----5:R1:W5:Y:S02]  /*5750*/  @P3 LDG.E R47, desc[UR46][R2.64] ;  /* 0x0000002e022f3981 */ /* 0x020364000c1e1900 */
[----:B-1----:R-:W2:Y:S02]  /*5760*/  @!P3 LDC R47, c[0x0][0x8a0] ;  /* 0x00022800ff2fbb82 */ /* 0x002ea40000000800 */
.L_x_90:
[----:B-----5:R-:W-:Y:S01]  /*5770*/  FSETP.NEU.AND P4, PT, R49, RZ, PT ;  /* 0x000000ff3100720b */ /* 0x020fe20003f8d000 */
[----:B------:R-:W-:Y:S01]  /*5780*/  BSSY B1, `(.L_x_91) ;  /* 0x0000042000017945 */ /* 0x000fe20003800000 */
[----:B------:R-:W-:Y:S01]  /*5790*/  SEL R5, RZ, 0xffffffff, P2 ;  /* 0xffffffffff057807 */ /* 0x000fe20001000000 */
[----:B------:R-:W-:Y:S01]  /*57a0*/  IMAD.MOV.U32 R115, RZ, RZ, 0x1 ;  /* 0x00000001ff737424 */ /* 0x000fe200078e00ff */
[----:B------:R-:W-:Y:S02]  /*57b0*/  LOP3.LUT P3, RZ, R96, 0xff, RZ, 0xc0, !PT ;  /* 0x000000ff60ff7812 */ /* 0x000fe4000786c0ff */
[----:B------:R-:W-:Y:S02]  /*57c0*/  CS2R R86, SRZ ;  /* 0x0000000000567805 */ /* 0x000fe4000001ff00 */
[----:B------:R-:W-:Y:S02]  /*57d0*/  @P1 SEL R0, RZ, 0xffffffff, P4 ;  /* 0xffffffffff001807 */ /* 0x000fe40002000000 */
[----:B------:R-:W-:Y:S02]  /*57e0*/  CS2R R84, SRZ ;  /* 0x0000000000547805 */ /* 0x000fe4000001ff00 */
[----:B------:R-:W-:Y:S02]  /*57f0*/  LEA R2, R105, UR49, 0x3 ;  /* 0x0000003169027c11 */ /* 0x000fe4000f8e18ff */
[----:B------:R-:W-:Y:S02]  /*5800*/  CS2R R82, SRZ ;  /* 0x0000000000527805 */ /* 0x000fe4000001ff00 */
[----:B------:R-:W-:Y:S02]  /*5810*/  @P0 SEL R0, R5, R0, !P3 ;  /* 0x0000000005000207 */ /* 0x000fe40005800000 */
[----:B------:R-:W-:Y:S02]  /*5820*/  CS2R R80, SRZ ;  /* 0x0000000000507805 */ /* 0x000fe4000001ff00 */
[----:B------:R-:W-:Y:S02]  /*5830*/  LEA R113, R45, UR49, 0x3 ;  /* 0x000000312d717c11 */ /* 0x000fe4000f8e18ff */
[----:B------:R-:W-:Y:S02]  /*5840*/  @P1 LOP3.LUT R0, R0, 0x1, RZ, 0xc0, !PT ;  /* 0x0000000100001812 */ /* 0x000fe400078ec0ff */
[----:B------:R-:W-:Y:S02]  /*5850*/  SHF.L.U32 R3, R107, 0x1f, RZ ;  /* 0x0000001f6b037819 */ /* 0x000fe400000006ff */
[----:B------:R-:W-:Y:S02]  /*5860*/  ISETP.NE.U32.OR P6, PT, R0, 0x1, !P1 ;  /* 0x000000010000780c */ /* 0x000fe40004fc5470 */
[----:B------:R-:W-:Y:S02]  /*5870*/  PLOP3.LUT P2, PT, PT, PT, UP1, 0x80, 0x8 ;  /* 0x000000000008781c */ /* 0x000fe40003f4f018 */
[----:B------:R-:W-:Y:S02]  /*5880*/  LEA.HI R48, R45, R45, RZ, 0x1 ;  /* 0x0000002d2d307211 */ /* 0x000fe400078f08ff */
[----:B------:R-:W-:Y:S02]  /*5890*/  SEL R4, RZ, 0xffffffff, P4 ;  /* 0xffffffffff047807 */ /* 0x000fe40002000000 */
[----:B------:R-:W-:Y:S05]  /*58a0*/  P2R R118, PR, RZ, 0x40 ;  /* 0x00000040ff767803 */ /* 0x000fea0000000000 */
[----:B------:R-:W-:Y:S02]  /*58b0*/  @P6 SHF.L.U32 R0, R104, 0x1f, RZ ;  /* 0x0000001f68006819 */ /* 0x000fe400000006ff */
[----:B------:R-:W-:Y:S02]  /*58c0*/  @P2 SEL R4, R5, R4, !P3 ;  /* 0x0000000405042207 */ /* 0x000fe40005800000 */
[----:B------:R1:W3:Y:S02]  /*58d0*/  @P6 SYNCS.PHASECHK.TRANS64.TRYWAIT P1, [R2+URZ+0x50], R0 ;  /* 0x00005000020065a7 */ /* 0x0002e400080211ff */
[----:B------:R-:W-:Y:S04]  /*58e0*/  LOP3.LUT R4, R4, 0x1, RZ, 0xc0, !PT ;  /* 0x0000000104047812 */ /* 0x000fe800078ec0ff */
[----:B------:R-:W-:Y:S04]  /*58f0*/  ISETP.NE.U32.AND P5, PT, R4, 0x1, PT ;  /* 0x000000010400780c */ /* 0x000fe80003fa5070 */
[----:B------:R-:W-:Y:S01]  /*5900*/  P2R R116, PR, RZ, 0x20 ;  /* 0x00000020ff747803 */ /* 0x000fe20000000000 */
[----:B------:R4:W2:Y:S01]  /*5910*/  SYNCS.PHASECHK.TRANS64.TRYWAIT P0, [R113+URZ+0xc0], R3 ;  /* 0x0000c003710075a7 */ /* 0x0008a200080011ff */
[C---:B-1----:R-:W-:Y:S01]  /*5920*/  IMAD.SHL.U32 R0, R48.reuse, 0x80, RZ ;  /* 0x0000008030007824 */ /* 0x042fe200078e00ff */
[----:B------:R-:W-:Y:S04]  /*5930*/  LOP3.LUT R48, R48, 0xffe, RZ, 0xc0, !PT ;  /* 0x00000ffe30307812 */ /* 0x000fe800078ec0ff */
[----:B------:R-:W-:Y:S01]  /*5940*/  LOP3.LUT R0, R0, 0xffffff00, RZ, 0xc0, !PT ;  /* 0xffffff0000007812 */ /* 0x000fe200078ec0ff */
[----:B------:R-:W-:Y:S04]  /*5950*/  IMAD.IADD R48, R45, 0x1, -R48 ;  /* 0x000000012d307824 */ /* 0x000fe800078e0a30 */
[----:B------:R-:W-:Y:S04]  /*5960*/  IMAD.IADD R0, R46, 0x1, R0 ;  /* 0x000000012e007824 */ /* 0x000fe800078e0200 */
[----:B------:R-:W-:Y:S01]  /*5970*/  IMAD R48, R48, 0x100000, R0 ;  /* 0x0010000030307824 */ /* 0x000fe200078e0200 */
[----:B---3--:R-:W-:Y:S01]  /*5980*/  @P6 SEL R115, RZ, 0x1, !P1 ;  /* 0x00000001ff736807 */ /* 0x008fe20004800000 */
[----:B----4-:R-:W-:Y:S06]  /*5990*/  @!P6 BRA `(.L_x_92) ;  /* 0x000000000080e947 */ /* 0x010fec0003800000 */
[----:B------:R-:W-:Y:S01]  /*59a0*/  @P5 IMAD R5, R105, 0x1000, R100 ;  /* 0x0000100069055824 */ /* 0x000fe200078e0264 */
[----:B------:R-:W-:Y:S01]  /*59b0*/  ISETP.NE.AND P1, PT, R115, RZ, PT ;  /* 0x000000ff7300720c */ /* 0x000fe20003f25270 */
[----:B------:R-:W-:Y:S01]  /*59c0*/  BSSY B0, `(.L_x_93) ;  /* 0x000000b000007945 */ /* 0x000fe20003800000 */
[----:B------:R-:W-:Y:S01]  /*59d0*/  CS2R R82, SRZ ;  /* 0x0000000000527805 */ /* 0x000fe2000001ff00 */
[----:B------:R-:W-:Y:S01]  /*59e0*/  @P5 VIADD R4, R5, UR49 ;  /* 0x0000003105045c36 */ /* 0x000fe20008000000 */
[----:B------:R-:W-:Y:S02]  /*59f0*/  CS2R R80, SRZ ;  /* 0x0000000000507805 */ /* 0x000fe4000001ff00 */
[----:B------:R-:W-:Y:S02]  /*5a00*/  CS2R R86, SRZ ;  /* 0x0000000000567805 */ /* 0x000fe4000001ff00 */
[----:B------:R-:W-:Y:S01]  /*5a10*/  CS2R R84, SRZ ;  /* 0x0000000000547805 */ /* 0x000fe2000001ff00 */
[----:B------:R-:W-:Y:S04]  /*5a20*/  @P5 IMAD R4, R108, -0x10, R4 ;  /* 0xfffffff06c045824 */ /* 0x000fe800078e0204 */
[----:B------:R-:W-:Y:S05]  /*5a30*/  @P1 BRA `(.L_x_94) ;  /* 0x00000000000c1947 */ /* 0x000fea0003800000 */
[----:B------:R-:W-:Y:S04]  /*5a40*/  SHF.L.U32 R0, R104, 0x1f, RZ ;  /* 0x0000001f68007819 */ /* 0x000fe800000006ff */
[----:B------:R-:W1:Y:S02]  /*5a50*/  SYNCS.PHASECHK.TRANS64.TRYWAIT P1, [R2+URZ+0x50], R0 ;  /* 0x00005000020075a7 */ /* 0x000e6400080211ff */
[----:B-1----:R-:W-:Y:S05]  /*5a60*/  @!P1 BRA `(.L_x_95) ;  /* 0x0000004000289947 */ /* 0x002fea0003800000 */
.L_x_94:
[----:B------:R-:W-:Y:S05]  /*5a70*/  BSYNC B0 ;  /* 0x0000000000007941 */ /* 0x000fea0003800000 */
.L_x_93:
[----:B------:R-:W-:Y:S01]  /*5a80*/  ISETP.NE.AND P1, PT, R116, RZ, PT ;  /* 0x000000ff7400720c */ /* 0x000fe20003f25270 */
[----:B-1----:R-:W-:Y:S02]  /*5a90*/  VIADD R2, R2, 0x70 ;  /* 0x0000007002027836 */ /* 0x002fe40000000000 */
[----:B------:R-:W-:Y:S02]  /*5aa0*/  IMAD.U32 R0, RZ, RZ, UR37 ;  /* 0x00000025ff007e24 */ /* 0x000fe4000f8e00ff */
[----:B------:R-:W-:Y:S03]  /*5ab0*/  VIADD R105, R105, 0x1 ;  /* 0x0000000169697836 */ /* 0x000fe60000000000 */
[----:B------:R-:W-:Y:S05]  /*5ac0*/  PRMT R0, R0, 0x654, R2 ;  /* 0x0000065400007816 */ /* 0x000fea0000000002 */
[----:B------:R1:W3:Y:S04]  /*5ad0*/  @P1 LDS.128 R80, [R5+UR49+0x200] ;  /* 0x0002003105501984 */ /* 0x0002e80008000c00 */
[----:B------:R1:W4:Y:S01]  /*5ae0*/  @P1 LDS.128 R84, [R4+0x210] ;  /* 0x0002100004541984 */ /* 0x0003220000000c00 */
[C---:B------:R-:W-:Y:S01]  /*5af0*/  ISETP.NE.AND P1, PT, R105.reuse, 0x4, PT ;  /* 0x000000046900780c */ /* 0x040fe20003f25270 */
[----:B------:R-:W-:Y:S01]  /*5b00*/  @!PT LDS RZ, [RZ] ;  /* 0x00000000fffff984 */ /* 0x000fe20000000800 */
[----:B------:R-:W-:Y:S01]  /*5b10*/  @!PT LDS RZ, [RZ] ;  /* 0x00000000fffff984 */ /* 0x000fe20000000800 */
[----:B------:R-:W-:Y:S01]  /*5b20*/  @!PT LDS RZ, [RZ] ;  /* 0x00000000fffff984 */ /* 0x000fe20000000800 */
[----:B------:R-:W-:Y:S01]  /*5b30*/  @!PT LDS RZ, [RZ] ;  /* 0x00000000fffff984 */ /* 0x000fe20000000800 */
[----:B------:R5:W-:Y:S06]  /*5b40*/  MEMBAR.ALL.CTA ;  /* 0x0000000000007992 */ /* 0x000bec0000008000 */
[----:B-----5:R-:W5:Y:S01]  /*5b50*/  FENCE.VIEW.ASYNC.S ;  /* 0x00000000000073c6 */ /* 0x020f620000000000 */
[----:B------:R-:W-:Y:S01]  /*5b60*/  SEL R105, R105, RZ, P1 ;  /* 0x000000ff69697207 */ /* 0x000fe20000800000 */
[----:B-----5:R5:W-:Y:S02]  /*5b70*/  SYNCS.ARRIVE.TRANS64.RED.A1T0 RZ, [R0+URZ], RZ ;  /* 0x000000ff00ff79a7 */ /* 0x020be400081004ff */
[----:B-----5:R-:W-:Y:S04]  /*5b80*/  SEL R0, RZ, 0x1, P1 ;  /* 0x00000001ff007807 */ /* 0x020fe80000800000 */
[----:B-1-3--:R-:W-:Y:S02]  /*5b90*/  LOP3.LUT R104, R104, R0, RZ, 0x3c, !PT ;  /* 0x0000000068687212 */ /* 0x00afe400078e3cff */
.L_x_92:
[----:B------:R-:W-:Y:S05]  /*5ba0*/  BSYNC B1 ;  /* 0x0000000000017941 */ /* 0x000fea0003800000 */
.L_x_91:
[----:B------:R-:W-:Y:S04]  /*5bb0*/  SHF.R.U32.HI R0, RZ, 0x15, R48 ;  /* 0x00000015ff007819 */ /* 0x000fe80000011630 */
[----:B------:R-:W-:Y:S01]  /*5bc0*/  LOP3.LUT P1, RZ, R0, 0x3, R101, 0x48, !PT ;  /* 0x0000000300ff7812 */ /* 0x000fe20007824865 */
[----:B------:R-:W-:Y:S01]  /*5bd0*/  @!UPT UIADD3 URZ, UPT, UPT, URZ, URZ, URZ ;  /* 0x000000fffffff290 */ /* 0x000fe2000fffe0ff */
[----:B--2---:R-:W-:Y:S11]  /*5be0*/  @P0 BRA `(.L_x_96) ;  /* 0x0000000000080947 */ /* 0x004ff60003800000 */
[----:B------:R-:W1:Y:S02]  /*5bf0*/  SYNCS.PHASECHK.TRANS64.TRYWAIT P0, [R113+URZ+0xc0], R3 ;  /* 0x0000c003710075a7 */ /* 0x000e6400080011ff */
[----:B-1----:R-:W-:Y:S05]  /*5c00*/  @!P0 BRA `(.L_x_97) ;  /* 0x0000003c00d48947 */ /* 0x002fea0003800000 */
.L_x_96:
[----:B------:R-:W-:Y:S05]  /*5c10*/  @!P1 BRA `(.L_x_98) ;  /* 0x0000000000409947 */ /* 0x000fea0003800000 */
[----:B------:R-:W2:Y:S01]  /*5c20*/  LDCU.64 UR8, c[0x4][0x78] ;  /* 0x01000f00ff0877ac */ /* 0x000ea20008000a00 */
[----:B-1----:R-:W-:Y:S01]  /*5c30*/  MOV R3, 0x0 ;  /* 0x0000000000037802 */ /* 0x002fe20000000f00 */
[----:B------:R-:W-:Y:S02]  /*5c40*/  HFMA2 R12, -RZ, RZ, 0, 5.9604644775390625e-08 ;  /* 0x00000001ff0c7431 */ /* 0x000fe400000001ff */
[----:B------:R-:W-:Y:S02]  /*5c50*/  IMAD.MOV.U32 R8, RZ, RZ, 0x192 ;  /* 0x00000192ff087424 */ /* 0x000fe400078e00ff */
[----:B------:R-:W-:Y:S01]  /*5c60*/  IMAD.MOV.U32 R13, RZ, RZ, RZ ;  /* 0x000000ffff0d7224 */ /* 0x000fe200078e00ff */
[----:B------:R-:W1:Y:S01]  /*5c70*/  LDCU.64 UR6, c[0x4][0x80] ;  /* 0x01001000ff0677ac */ /* 0x000e620008000a00 */
[----:B------:R-:W3:Y:S01]  /*5c80*/  LDC.64 R2, c[0x4][R3] ;  /* 0x0100000003027b82 */ /* 0x000ee20000000a00 */
[----:B------:R-:W5:Y:S01]  /*5c90*/  LDCU.64 UR4, c[0x4][0x18] ;  /* 0x01000300ff0477ac */ /* 0x000f620008000a00 */
[----:B--2---:R-:W-:Y:S01]  /*5ca0*/  MOV R5, UR9 ;  /* 0x0000000900057c02 */ /* 0x004fe20008000f00 */
[----:B------:R-:W-:Y:S01]  /*5cb0*/  IMAD.U32 R4, RZ, RZ, UR8 ;  /* 0x00000008ff047e24 */ /* 0x000fe2000f8e00ff */
[----:B-1----:R-:W-:Y:S01]  /*5cc0*/  MOV R7, UR7 ;  /* 0x0000000700077c02 */ /* 0x002fe20008000f00 */
[----:B------:R-:W-:Y:S01]  /*5cd0*/  IMAD.U32 R6, RZ, RZ, UR6 ;  /* 0x00000006ff067e24 */ /* 0x000fe2000f8e00ff */
[----:B-----5:R-:W-:Y:S01]  /*5ce0*/  MOV R11, UR5 ;  /* 0x00000005000b7c02 */ /* 0x020fe20008000f00 */
[----:B------:R-:W-:Y:S02]  /*5cf0*/  IMAD.U32 R10, RZ, RZ, UR4 ;  /* 0x00000004ff0a7e24 */ /* 0x000fe4000f8e00ff */
[----:B------:R-:W-:Y:S07]  /*5d00*/  LEPC R20, `(.L_x_98) ;  /* 0x000000001014794e */ /* 0x000fee0000000000 */
[----:B---34-:R-:W-:Y:S05]  /*5d10*/  CALL.ABS.NOINC R2 ;  /* 0x0000000002007343 */ /* 0x018fea0003c00000 */
.L_x_98:
[----:B------:R-:W-:Y:S01]  /*5d20*/  F2FP.F16.E4M3.UNPACK_B R4, R81 ;  /* 0x00000051ff04723e */ /* 0x000fe200020006ff */
[----:B------:R-:W-:Y:S05]  /*5d30*/  WARPSYNC.ALL ;  /* 0x0000000000007948 */ /* 0x000fea0003800000 */
[----:B------:R-:W-:Y:S01]  /*5d40*/  R2UR UR4, R48 ;  /* 0x00000000300472ca */ /* 0x000fe200000e0000 */
[--C-:B------:R-:W-:Y:S01]  /*5d50*/  HADD2.F32 R53, -RZ, R4.reuse.H0_H0 ;  /* 0x20000004ff357230 */ /* 0x100fe20000004100 */
[-C--:B-1----:R-:W-:Y:S01]  /*5d60*/  F2FP.F16.E4M3.UNPACK_B R3, R80.reuse ;  /* 0x00000050ff03723e */ /* 0x082fe200020006ff */
[----:B------:R-:W-:Y:S01]  /*5d70*/  HADD2.F32 R54, -RZ, R4.H1_H1 ;  /* 0x30000004ff367230 */ /* 0x000fe20000004100 */
[----:B------:R-:W-:Y:S01]  /*5d80*/  F2FP.F16.E4M3.UNPACK_B R0, R80.H1 ;  /* 0x00000050ff00723e */ /* 0x000fe200030006ff */
[----:B------:R-:W-:Y:S01]  /*5d90*/  BSSY.RECONVERGENT B0, `(.L_x_99) ;  /* 0x0000099000007945 */ /* 0x000fe20003800200 */
[----:B------:R-:W-:Y:S01]  /*5da0*/  F2FP.F16.E4M3.UNPACK_B R64, R83.H1 ;  /* 0x00000053ff40723e */ /* 0x000fe200030006ff */
[--C-:B------:R-:W-:Y:S01]  /*5db0*/  HADD2.F32 R2, -RZ, R3.reuse.H0_H0 ;  /* 0x20000003ff027230 */ /* 0x100fe20000004100 */
[----:B----4-:R-:W-:Y:S01]  /*5dc0*/  F2FP.F16.E4M3.UNPACK_B R74, R86 ;  /* 0x00000056ff4a723e */ /* 0x010fe200020006ff */
[----:B------:R-:W-:Y:S01]  /*5dd0*/  HADD2.F32 R50, -RZ, R3.H1_H1 ;  /* 0x30000003ff327230 */ /* 0x000fe20000004100 */
[----:B------:R-:W-:Y:S01]  /*5de0*/  F2FP.F16.E4M3.UNPACK_B R3, R81.H1 ;  /* 0x00000051ff03723e */ /* 0x000fe200030006ff */
[--C-:B------:R-:W-:Y:S01]  /*5df0*/  HADD2.F32 R51, -RZ, R0.reuse.H0_H0 ;  /* 0x20000000ff337230 */ /* 0x100fe20000004100 */
[----:B------:R-:W-:Y:S01]  /*5e00*/  IADD3 R114, PT, PT, R100, UR49, RZ ;  /* 0x0000003164727c10 */ /* 0x000fe2000fffe0ff */
[----:B------:R-:W-:Y:S01]  /*5e10*/  HADD2.F32 R52, -RZ, R0.H1_H1 ;  /* 0x30000000ff347230 */ /* 0x000fe20000004100 */
[----:B------:R-:W-:Y:S01]  /*5e20*/  LDTM.16dp32bit_t0_t15.x32 R4, tmem[UR4] ;  /* 0x00000004000479ee */ /* 0x000fe20008a80000 */
[----:B------:R-:W1:Y:S01]  /*5e30*/  LDTM.16dp32bit_t16_t31.x32 R4, tmem[UR4+0x20] ;  /* 0x00002004000479ee */ /* 0x000e620008aa0000 */
[-C--:B------:R-:W-:Y:S01]  /*5e40*/  F2FP.F16.E4M3.UNPACK_B R0, R82.reuse ;  /* 0x00000052ff00723e */ /* 0x080fe200020006ff */
[--C-:B------:R-:W-:Y:S01]  /*5e50*/  HADD2.F32 R55, -RZ, R3.reuse.H0_H0 ;  /* 0x20000003ff377230 */ /* 0x100fe20000004100 */
[----:B------:R-:W-:Y:S01]  /*5e60*/  SHF.L.U32 R117, R102, 0x4, RZ ;  /* 0x0000000466757819 */ /* 0x000fe200000006ff */
[----:B------:R-:W-:Y:S01]  /*5e70*/  HADD2.F32 R56, -RZ, R3.H1_H1 ;  /* 0x30000003ff387230 */ /* 0x000fe20000004100 */
[----:B------:R-:W-:Y:S01]  /*5e80*/  F2FP.F16.E4M3.UNPACK_B R3, R82.H1 ;  /* 0x00000052ff03723e */ /* 0x000fe200030006ff */
[--C-:B------:R-:W-:Y:S01]  /*5e90*/  HADD2.F32 R57, -RZ, R0.reuse.H0_H0 ;  /* 0x20000000ff397230 */ /* 0x100fe20000004100 */
[----:B------:R-:W-:Y:S01]  /*5ea0*/  IADD3 R114, PT, PT, R114, R117, RZ ;  /* 0x0000007572727210 */ /* 0x000fe20007ffe0ff */
[----:B------:R-:W-:Y:S01]  /*5eb0*/  HADD2.F32 R58, -RZ, R0.H1_H1 ;  /* 0x30000000ff3a7230 */ /* 0x000fe20000004100 */
[----:B------:R-:W-:Y:S01]  /*5ec0*/  F2FP.F16.E4M3.UNPACK_B R0, R83 ;  /* 0x00000053ff00723e */ /* 0x000fe200020006ff */
[--C-:B------:R-:W-:Y:S01]  /*5ed0*/  HADD2.F32 R59, -RZ, R3.reuse.H0_H0 ;  /* 0x20000003ff3b7230 */ /* 0x100fe20000004100 */
[----:B------:R-:W-:Y:S01]  /*5ee0*/  ISETP.NE.AND P0, PT, R110, RZ, PT ;  /* 0x000000ff6e00720c */ /* 0x000fe20003f05270 */
[----:B------:R-:W-:Y:S01]  /*5ef0*/  HADD2.F32 R60, -RZ, R3.H1_H1 ;  /* 0x30000003ff3c7230 */ /* 0x000fe20000004100 */
[-C--:B------:R-:W-:Y:S01]  /*5f00*/  F2FP.F16.E4M3.UNPACK_B R3, R84.reuse ;  /* 0x00000054ff03723e */ /* 0x080fe200020006ff */
[--C-:B------:R-:W-:Y:S01]  /*5f10*/  HADD2.F32 R61, -RZ, R0.reuse.H0_H0 ;  /* 0x20000000ff3d7230 */ /* 0x100fe20000004100 */
[----:B------:R-:W-:Y:S01]  /*5f20*/  ISETP.NE.AND P6, PT, R118, RZ, PT ;  /* 0x000000ff7600720c */ /* 0x000fe20003fc5270 */
[----:B------:R-:W-:Y:S01]  /*5f30*/  HADD2.F32 R62, -RZ, R0.H1_H1 ;  /* 0x30000000ff3e7230 */ /* 0x000fe20000004100 */
[----:B------:R-:W-:Y:S01]  /*5f40*/  F2FP.F16.E4M3.UNPACK_B R0, R84.H1 ;  /* 0x00000054ff00723e */ /* 0x000fe200030006ff */
[--C-:B------:R-:W-:Y:S02]  /*5f50*/  HADD2.F32 R65, -RZ, R3.reuse.H0_H0 ;  /* 0x20000003ff417230 */ /* 0x100fe40000004100 */
[----:B------:R-:W-:Y:S01]  /*5f60*/  HADD2.F32 R66, -RZ, R3.H1_H1 ;  /* 0x30000003ff427230 */ /* 0x000fe20000004100 */
[-C--:B------:R-:W-:Y:S01]  /*5f70*/  F2FP.F16.E4M3.UNPACK_B R3, R85.reuse ;  /* 0x00000055ff03723e */ /* 0x080fe200020006ff */
[--C-:B------:R-:W-:Y:S02]  /*5f80*/  HADD2.F32 R67, -RZ, R0.reuse.H0_H0 ;  /* 0x20000000ff437230 */ /* 0x100fe40000004100 */
[----:B------:R-:W-:Y:S01]  /*5f90*/  HADD2.F32 R68, -RZ, R0.H1_H1 ;  /* 0x30000000ff447230 */ /* 0x000fe20000004100 */
[----:B------:R-:W-:Y:S01]  /*5fa0*/  F2FP.F16.E4M3.UNPACK_B R0, R85.H1 ;  /* 0x00000055ff00723e */ /* 0x000fe200030006ff */
[--C-:B------:R-:W-:Y:S02]  /*5fb0*/  HADD2.F32 R69, -RZ, R3.reuse.H0_H0 ;  /* 0x20000003ff457230 */ /* 0x100fe40000004100 */
[C---:B-1----:R-:W-:Y:S01]  /*5fc0*/  FMUL R7, R47.reuse, R7 ;  /* 0x000000072f077220 */ /* 0x042fe20000400000 */
[----:B------:R-:W-:Y:S01]  /*5fd0*/  HADD2.F32 R70, -RZ, R3.H1_H1 ;  /* 0x30000003ff467230 */ /* 0x000fe20000004100 */
[----:B------:R-:W-:Y:S01]  /*5fe0*/  F2FP.F16.E4M3.UNPACK_B R3, R86.H1 ;  /* 0x00000056ff03723e */ /* 0x000fe200030006ff */
[--C-:B------:R-:W-:Y:S02]  /*5ff0*/  HADD2.F32 R71, -RZ, R0.reuse.H0_H0 ;  /* 0x20000000ff477230 */ /* 0x100fe40000004100 */
[----:B------:R-:W-:Y:S02]  /*6000*/  HADD2.F32 R72, -RZ, R0.H1_H1 ;  /* 0x30000000ff487230 */ /* 0x000fe40000004100 */
[----:B------:R-:W-:Y:S01]  /*6010*/  FMUL R0, R47, R4 ;  /* 0x000000042f007220 */ /* 0x000fe20000400000 */
[--C-:B------:R-:W-:Y:S01]  /*6020*/  HADD2.F32 R73, -RZ, R74.reuse.H0_H0 ;  /* 0x2000004aff497230 */ /* 0x100fe20000004100 */
[----:B------:R-:W-:Y:S01]  /*6030*/  F2FP.F16.E4M3.UNPACK_B R4, R87 ;  /* 0x00000057ff04723e */ /* 0x000fe200020006ff */
[----:B------:R-:W-:Y:S02]  /*6040*/  HADD2.F32 R74, -RZ, R74.H1_H1 ;  /* 0x3000004aff4a7230 */ /* 0x000fe40000004100 */
[----:B------:R-:W-:Y:S01]  /*6050*/  FFMA R0, R49, R2, R0 ;  /* 0x0000000231007223 */ /* 0x000fe20000000000 */
[----:B------:R-:W-:Y:S01]  /*6060*/  FMUL R2, R47, R5 ;  /* 0x000000052f027220 */ /* 0x000fe20000400000 */
[--C-:B------:R-:W-:Y:S01]  /*6070*/  HADD2.F32 R75, -RZ, R3.reuse.H0_H0 ;  /* 0x20000003ff4b7230 */ /* 0x100fe20000004100 */
[----:B------:R-:W-:Y:S01]  /*6080*/  F2FP.F16.E4M3.UNPACK_B R5, R87.H1 ;  /* 0x00000057ff05723e */ /* 0x000fe200030006ff */
[----:B------:R-:W-:Y:S02]  /*6090*/  HADD2.F32 R76, -RZ, R3.H1_H1 ;  /* 0x30000003ff4c7230 */ /* 0x000fe40000004100 */
[----:B------:R-:W-:Y:S01]  /*60a0*/  FFMA R2, R49, R50, R2 ;  /* 0x0000003231027223 */ /* 0x000fe20000000002 */
[--C-:B------:R-:W-:Y:S02]  /*60b0*/  HADD2.F32 R50, -RZ, R4.reuse.H0_H0 ;  /* 0x20000004ff327230 */ /* 0x100fe40000004100 */
[C---:B------:R-:W-:Y:S01]  /*60c0*/  FMUL R3, R47.reuse, R6 ;  /* 0x000000062f037220 */ /* 0x040fe20000400000 */
[--C-:B------:R-:W-:Y:S02]  /*60d0*/  HADD2.F32 R77, -RZ, R5.reuse.H1_H1 ;  /* 0x30000005ff4d7230 */ /* 0x100fe40000004100 */
[C---:B------:R-:W-:Y:S01]  /*60e0*/  FMUL R6, R47.reuse, R11 ;  /* 0x0000000b2f067220 */ /* 0x040fe20000400000 */
[----:B------:R-:W-:Y:S01]  /*60f0*/  FMUL R11, R47, R16 ;  /* 0x000000102f0b7220 */ /* 0x000fe20000400000 */
[C---:B------:R-:W-:Y:S01]  /*6100*/  FFMA R3, R49.reuse, R51, R3 ;  /* 0x0000003331037223 */ /* 0x040fe20000000003 */
[----:B------:R-:W-:Y:S01]  /*6110*/  FFMA R7, R49, R52, R7 ;  /* 0x0000003431077223 */ /* 0x000fe20000000007 */
[----:B------:R-:W-:Y:S02]  /*6120*/  HADD2.F32 R51, -RZ, R4.H1_H1 ;  /* 0x30000004ff337230 */ /* 0x000fe40000004100 */
[C---:B------:R-:W-:Y:S01]  /*6130*/  FMUL R4, R47.reuse, R9 ;  /* 0x000000092f047220 */ /* 0x040fe20000400000 */
[----:B------:R-:W-:Y:S02]  /*6140*/  HADD2.F32 R52, -RZ, R5.H0_H0 ;  /* 0x20000005ff347230 */ /* 0x000fe40000004100 */
[----:B------:R-:W-:Y:S01]  /*6150*/  FMUL R16, R47, R21 ;  /* 0x000000152f107220 */ /* 0x000fe20000400000 */
[----:B------:R-:W-:Y:S01]  /*6160*/  F2FP.SATFINITE.E4M3.F32.PACK_AB_MERGE_C R78, R7, R3, RZ ;  /* 0x00000003074e723e */ /* 0x000fe200048070ff */
[C---:B------:R-:W-:Y:S01]  /*6170*/  FMUL R3, R47.reuse, R8 ;  /* 0x000000082f037220 */ /* 0x040fe20000400000 */
[C---:B------:R-:W-:Y:S01]  /*6180*/  FMUL R7, R47.reuse, R12 ;  /* 0x0000000c2f077220 */ /* 0x040fe20000400000 */
[C---:B------:R-:W-:Y:S01]  /*6190*/  FMUL R8, R47.reuse, R13 ;  /* 0x0000000d2f087220 */ /* 0x040fe20000400000 */
[----:B------:R-:W-:Y:S01]  /*61a0*/  FMUL R12, R47, R17 ;  /* 0x000000112f0c7220 */ /* 0x000fe20000400000 */
[C---:B------:R-:W-:Y:S01]  /*61b0*/  FFMA R3, R49.reuse, R53, R3 ;  /* 0x0000003531037223 */ /* 0x040fe20000000003 */
[----:B------:R-:W-:Y:S01]  /*61c0*/  FFMA R4, R49, R54, R4 ;  /* 0x0000003631047223 */ /* 0x000fe20000000004 */
[C---:B------:R-:W-:Y:S01]  /*61d0*/  FMUL R5, R47.reuse, R10 ;  /* 0x0000000a2f057220 */ /* 0x040fe20000400000 */
[C---:B------:R-:W-:Y:S01]  /*61e0*/  FMUL R9, R47.reuse, R14 ;  /* 0x0000000e2f097220 */ /* 0x040fe20000400000 */
[C---:B------:R-:W-:Y:S01]  /*61f0*/  FMUL R10, R47.reuse, R15 ;  /* 0x0000000f2f0a7220 */ /* 0x040fe20000400000 */
[----:B------:R-:W-:Y:S01]  /*6200*/  FMUL R15, R47, R20 ;  /* 0x000000142f0f7220 */ /* 0x000fe20000400000 */
[C---:B------:R-:W-:Y:S01]  /*6210*/  FFMA R5, R49.reuse, R55, R5 ;  /* 0x0000003731057223 */ /* 0x040fe20000000005 */
[C---:B------:R-:W-:Y:S01]  /*6220*/  FFMA R6, R49.reuse, R56, R6 ;  /* 0x0000003831067223 */ /* 0x040fe20000000006 */
[C---:B------:R-:W-:Y:S01]  /*6230*/  FFMA R7, R49.reuse, R57, R7 ;  /* 0x0000003931077223 */ /* 0x040fe20000000007 */
[C---:B------:R-:W-:Y:S01]  /*6240*/  FFMA R8, R49.reuse, R58, R8 ;  /* 0x0000003a31087223 */ /* 0x040fe20000000008 */
[--C-:B------:R-:W-:Y:S02]  /*6250*/  HADD2.F32 R63, -RZ, R64.reuse.H0_H0 ;  /* 0x20000040ff3f7230 */ /* 0x100fe40000004100 */
[C---:B------:R-:W-:Y:S01]  /*6260*/  FFMA R9, R49.reuse, R59, R9 ;  /* 0x0000003b31097223 */ /* 0x040fe20000000009 */
[----:B------:R-:W-:Y:S01]  /*6270*/  F2FP.SATFINITE.E4M3.F32.PACK_AB_MERGE_C R5, R6, R5, RZ ;  /* 0x000000050605723e */ /* 0x000fe200048070ff */
[C---:B------:R-:W-:Y:S01]  /*6280*/  FFMA R10, R49.reuse, R60, R10 ;  /* 0x0000003c310a7223 */ /* 0x040fe2000000000a */
[C---:B------:R-:W-:Y:S01]  /*6290*/  FFMA R11, R49.reuse, R61, R11 ;  /* 0x0000003d310b7223 */ /* 0x040fe2000000000b */
[----:B------:R-:W-:Y:S01]  /*62a0*/  FFMA R12, R49, R62, R12 ;  /* 0x0000003e310c7223 */ /* 0x000fe2000000000c */
[C---:B------:R-:W-:Y:S01]  /*62b0*/  FMUL R20, R47.reuse, R25 ;  /* 0x000000192f147220 */ /* 0x040fe20000400000 */
[C---:B------:R-:W-:Y:S01]  /*62c0*/  FMUL R25, R47.reuse, R30 ;  /* 0x0000001e2f197220 */ /* 0x040fe20000400000 */
[C---:B------:R-:W-:Y:S01]  /*62d0*/  FMUL R30, R47.reuse, R35 ;  /* 0x000000232f1e7220 */ /* 0x040fe20000400000 */
[----:B------:R-:W-:Y:S01]  /*62e0*/  F2FP.SATFINITE.E4M3.F32.PACK_AB_MERGE_C R9, R10, R9, RZ ;  /* 0x000000090a09723e */ /* 0x000fe200048070ff */
[----:B------:R-:W-:Y:S02]  /*62f0*/  HADD2.F32 R64, -RZ, R64.H1_H1 ;  /* 0x30000040ff407230 */ /* 0x000fe40000004100 */
[C---:B------:R-:W-:Y:S01]  /*6300*/  FMUL R13, R47.reuse, R18 ;  /* 0x000000122f0d7220 */ /* 0x040fe20000400000 */
[C---:B------:R-:W-:Y:S01]  /*6310*/  FMUL R14, R47.reuse, R19 ;  /* 0x000000132f0e7220 */ /* 0x040fe20000400000 */
[C---:B------:R-:W-:Y:S01]  /*6320*/  FMUL R17, R47.reuse, R22 ;  /* 0x000000162f117220 */ /* 0x040fe20000400000 */
[----:B------:R-:W-:Y:S01]  /*6330*/  FMUL R18, R47, R23 ;  /* 0x000000172f127220 */ /* 0x000fe20000400000 */
[C---:B------:R-:W-:Y:S01]  /*6340*/  FFMA R13, R49.reuse, R63, R13 ;  /* 0x0000003f310d7223 */ /* 0x040fe2000000000d */
[C---:B------:R-:W-:Y:S01]  /*6350*/  FFMA R14, R49.reuse, R64, R14 ;  /* 0x00000040310e7223 */ /* 0x040fe2000000000e */
[----:B------:R-:W-:Y:S01]  /*6360*/  FFMA R15, R49, R65, R15 ;  /* 0x00000041310f7223 */ /* 0x000fe2000000000f */
[----:B------:R-:W-:Y:S01]  /*6370*/  FMUL R19, R47, R24 ;  /* 0x000000182f137220 */ /* 0x000fe20000400000 */
[C---:B------:R-:W-:Y:S01]  /*6380*/  FFMA R16, R49.reuse, R66, R16 ;  /* 0x0000004231107223 */ /* 0x040fe20000000010 */
[----:B------:R-:W-:Y:S01]  /*6390*/  FFMA R17, R49, R67, R17 ;  /* 0x0000004331117223 */ /* 0x000fe20000000011 */
[----:B------:R-:W-:Y:S01]  /*63a0*/  F2FP.SATFINITE.E4M3.F32.PACK_AB_MERGE_C R13, R14, R13, RZ ;  /* 0x0000000d0e0d723e */ /* 0x000fe200048070ff */
[C---:B------:R-:W-:Y:S01]  /*63b0*/  FMUL R21, R47.reuse, R26 ;  /* 0x0000001a2f157220 */ /* 0x040fe20000400000 */
[----:B------:R-:W-:Y:S01]  /*63c0*/  FMUL R22, R47, R27 ;  /* 0x0000001b2f167220 */ /* 0x000fe20000400000 */
[C---:B------:R-:W-:Y:S01]  /*63d0*/  FFMA R18, R49.reuse, R68, R18 ;  /* 0x0000004431127223 */ /* 0x040fe20000000012 */
[----:B------:R-:W-:Y:S01]  /*63e0*/  FFMA R19, R49, R69, R19 ;  /* 0x0000004531137223 */ /* 0x000fe20000000013 */
[----:B------:R-:W-:Y:S01]  /*63f0*/  FMUL R23, R47, R28 ;  /* 0x0000001c2f177220 */ /* 0x000fe20000400000 */
[----:B------:R-:W-:Y:S01]  /*6400*/  FFMA R20, R49, R70, R20 ;  /* 0x0000004631147223 */ /* 0x000fe20000000014 */
[----:B------:R-:W-:Y:S01]  /*6410*/  FMUL R24, R47, R29 ;  /* 0x0000001d2f187220 */ /* 0x000fe20000400000 */
[C---:B------:R-:W-:Y:S01]  /*6420*/  FFMA R21, R49.reuse, R71, R21 ;  /* 0x0000004731157223 */ /* 0x040fe20000000015 */
[----:B------:R-:W-:Y:S01]  /*6430*/  FFMA R22, R49, R72, R22 ;  /* 0x0000004831167223 */ /* 0x000fe20000000016 */
[C---:B------:R-:W-:Y:S01]  /*6440*/  FMUL R26, R47.reuse, R31 ;  /* 0x0000001f2f1a7220 */ /* 0x040fe20000400000 */
[----:B------:R-:W-:Y:S01]  /*6450*/  FMUL R27, R47, R32 ;  /* 0x000000202f1b7220 */ /* 0x000fe20000400000 */
[----:B------:R-:W-:Y:S01]  /*6460*/  FFMA R23, R49, R73, R23 ;  /* 0x0000004931177223 */ /* 0x000fe20000000017 */
[----:B------:R-:W-:Y:S01]  /*6470*/  FMUL R28, R47, R33 ;  /* 0x000000212f1c7220 */ /* 0x000fe20000400000 */
[----:B------:R-:W-:Y:S01]  /*6480*/  FFMA R24, R49, R74, R24 ;  /* 0x0000004a31187223 */ /* 0x000fe20000000018 */
[----:B------:R-:W-:Y:S01]  /*6490*/  FMUL R29, R47, R34 ;  /* 0x000000222f1d7220 */ /* 0x000fe20000400000 */
[C---:B------:R-:W-:Y:S01]  /*64a0*/  FFMA R25, R49.reuse, R75, R25 ;  /* 0x0000004b31197223 */ /* 0x040fe20000000019 */
[C---:B------:R-:W-:Y:S01]  /*64b0*/  FFMA R26, R49.reuse, R76, R26 ;  /* 0x0000004c311a7223 */ /* 0x040fe2000000001a */
[C---:B------:R-:W-:Y:S01]  /*64c0*/  FFMA R27, R49.reuse, R50, R27 ;  /* 0x00000032311b7223 */ /* 0x040fe2000000001b */
[C---:B------:R-:W-:Y:S01]  /*64d0*/  FFMA R28, R49.reuse, R51, R28 ;  /* 0x00000033311c7223 */ /* 0x040fe2000000001c */
[----:B------:R-:W-:Y:S01]  /*64e0*/  F2FP.SATFINITE.E4M3.F32.PACK_AB_MERGE_C R17, R18, R17, RZ ;  /* 0x000000111211723e */ /* 0x000fe200048070ff */
[C---:B------:R-:W-:Y:S01]  /*64f0*/  FFMA R29, R49.reuse, R52, R29 ;  /* 0x00000034311d7223 */ /* 0x040fe2000000001d */
[----:B------:R-:W-:Y:S01]  /*6500*/  F2FP.SATFINITE.E4M3.F32.PACK_AB_MERGE_C R21, R22, R21, RZ ;  /* 0x000000151615723e */ /* 0x000fe200048070ff */
[----:B------:R-:W-:Y:S01]  /*6510*/  FFMA R30, R49, R77, R30 ;  /* 0x0000004d311e7223 */ /* 0x000fe2000000001e */
[----:B------:R-:W-:Y:S02]  /*6520*/  F2FP.SATFINITE.E4M3.F32.PACK_AB_MERGE_C R32, R2, R0, R78 ;  /* 0x000000000220723e */ /* 0x000fe4000480704e */
[----:B------:R-:W-:Y:S02]  /*6530*/  F2FP.SATFINITE.E4M3.F32.PACK_AB_MERGE_C R33, R4, R3, R5 ;  /* 0x000000030421723e */ /* 0x000fe40004807005 */
[----:B------:R-:W-:Y:S02]  /*6540*/  F2FP.SATFINITE.E4M3.F32.PACK_AB_MERGE_C R34, R8, R7, R9 ;  /* 0x000000070822723e */ /* 0x000fe40004807009 */
[----:B------:R-:W-:Y:S02]  /*6550*/  F2FP.SATFINITE.E4M3.F32.PACK_AB_MERGE_C R35, R12, R11, R13 ;  /* 0x0000000b0c23723e */ /* 0x000fe4000480700d */
[----:B------:R-:W-:Y:S02]  /*6560*/  F2FP.SATFINITE.E4M3.F32.PACK_AB_MERGE_C R16, R16, R15, R17 ;  /* 0x0000000f1010723e */ /* 0x000fe40004807011 */
[----:B------:R-:W-:Y:S01]  /*6570*/  F2FP.SATFINITE.E4M3.F32.PACK_AB_MERGE_C R17, R20, R19, R21 ;  /* 0x000000131411723e */ /* 0x000fe20004807015 */
[----:B------:R1:W-:Y:S01]  /*6580*/  STS.128 [R100+UR49+0x4200], R32 ;  /* 0x0042002064007988 */ /* 0x0003e20008000c31 */
[----:B------:R-:W-:Y:S02]  /*6590*/  F2FP.SATFINITE.E4M3.F32.PACK_AB_MERGE_C R18, R26, R25, RZ ;  /* 0x000000191a12723e */ /* 0x000fe400048070ff */
[----:B------:R-:W-:Y:S02]  /*65a0*/  F2FP.SATFINITE.E4M3.F32.PACK_AB_MERGE_C R19, R30, R29, RZ ;  /* 0x0000001d1e13723e */ /* 0x000fe400048070ff */
[----:B------:R-:W-:Y:S02]  /*65b0*/  F2FP.SATFINITE.E4M3.F32.PACK_AB_MERGE_C R18, R24, R23, R18 ;  /* 0x000000171812723e */ /* 0x000fe40004807012 */
[----:B------:R-:W-:Y:S02]  /*65c0*/  F2FP.SATFINITE.E4M3.F32.PACK_AB_MERGE_C R19, R28, R27, R19 ;  /* 0x0000001b1c13723e */ /* 0x000fe40004807013 */
[----:B------:R-:W-:Y:S02]  /*65d0*/  LEA R0, R105, UR49, 0x3 ;  /* 0x0000003169007c11 */ /* 0x000fe4000f8e18ff */
[----:B------:R-:W-:Y:S01]  /*65e0*/  @P6 SHF.L.U32 R2, R104, 0x1f, RZ ;  /* 0x0000001f68026819 */ /* 0x000fe200000006ff */
[----:B------:R1:W-:Y:S01]  /*65f0*/  STS.128 [R114+0x4210], R16 ;  /* 0x0042101072007388 */ /* 0x0003e20000000c00 */
[----:B------:R-:W-:Y:S01]  /*6600*/  @!PT LDS RZ, [RZ] ;  /* 0x00000000fffff984 */ /* 0x000fe20000000800 */
[----:B------:R-:W-:Y:S01]  /*6610*/  @!PT LDS RZ, [RZ] ;  /* 0x00000000fffff984 */ /* 0x000fe20000000800 */
[----:B------:R-:W-:Y:S01]  /*6620*/  @!PT LDS RZ, [RZ] ;  /* 0x00000000fffff984 */ /* 0x000fe20000000800 */
[----:B------:R-:W-:Y:S01]  /*6630*/  @!PT LDS RZ, [RZ] ;  /* 0x00000000fffff984 */ /* 0x000fe20000000800 */
[----:B------:R2:W-:Y:S07]  /*6640*/  MEMBAR.ALL.CTA ;  /* 0x0000000000007992 */ /* 0x0005ee0000008000 */
[----:B--2---:R-:W2:Y:S02]  /*6650*/  FENCE.VIEW.ASYNC.S ;  /* 0x00000000000073c6 */ /* 0x004ea40000000000 */
[----:B--2---:R-:W-:Y:S06]  /*6660*/  BAR.SYNC.DEFER_BLOCKING 0x1, 0x80 ;  /* 0x0042000000007b1d */ /* 0x004fec0000010000 */
[----:B------:R-:W-:Y:S05]  /*6670*/  @P0 BRA `(.L_x_100) ;  /* 0x0000000000280947 */ /* 0x000fea0003800000 */
[----:B------:R-:W-:Y:S02]  /*6680*/  UIADD3 UR4, UPT, UPT, UR49, 0x4200, URZ ;  /* 0x0000420031047890 */ /* 0x000fe4000fffe0ff */
[----:B------:R-:W-:Y:S01]  /*6690*/  UIADD3 UR6, UP0, UPT, UR52, 0x680, URZ ;  /* 0x0000068034067890 */ /* 0x000fe2000ff1e0ff */
[----:B------:R-:W-:Y:S03]  /*66a0*/  UMOV UR43, UR36 ;  /* 0x00000024002b7c82 */ /* 0x000fe60008000000 */
[----:B------:R-:W-:Y:S01]  /*66b0*/  MOV R109, UR4 ;  /* 0x00000004006d7c02 */ /* 0x000fe20008000f00 */
[----:B------:R-:W-:Y:S03]  /*66c0*/  UIADD3.X UR7, UPT, UPT, URZ, UR53, URZ, UP0, !UPT ;  /* 0x00000035ff077290 */ /* 0x000fe600087fe4ff */
[----:B------:R-:W-:Y:S11]  /*66d0*/  R2UR UR40, R109 ;  /* 0x000000006d2872ca */ /* 0x000ff600000e0000 */
[----:B------:R-:W-:Y:S02]  /*66e0*/  @!UPT UIADD3 URZ, UPT, UPT, URZ, URZ, URZ ;  /* 0x000000fffffff290 */ /* 0x000fe4000fffe0ff */
[----:B------:R2:W-:Y:S01]  /*66f0*/  UTMASTG.3D [UR40], [UR6] ;  /* 0x00000028060073b5 */ /* 0x0005e20008010000 */
[----:B------:R0:W-:Y:S01]  /*6700*/  UTMACMDFLUSH ;  /* 0x00000000000079b7 */ /* 0x0001e20000000000 */
[----:B--2---:R-:W-:Y:S04]  /*6710*/  DEPBAR.LE SB0, 0x1 ;  /* 0x000080400000791a */ /* 0x004fe80000000000 */
.L_x_100:
[----:B------:R-:W-:Y:S05]  /*6720*/  BSYNC.RECONVERGENT B0 ;  /* 0x0000000000007941 */ /* 0x000fea0003800200 */
.L_x_99:
[----:B------:R-:W-:Y:S06]  /*6730*/  BAR.SYNC.DEFER_BLOCKING 0x1, 0x80 ;  /* 0x0042000000007b1d */ /* 0x000fec0000010000 */
[----:B------:R-:W2:Y:S01]  /*6740*/  @P6 SYNCS.PHASECHK.TRANS64.TRYWAIT P0, [R0+URZ+0x50], R2 ;  /* 0x00005002000065a7 */ /* 0x000ea200080011ff */
[----:B------:R-:W-:Y:S01]  /*6750*/  BSSY B1, `(.L_x_101) ;  /* 0x0000021000017945 */ /* 0x000fe20003800000 */
[----:B--2---:R-:W-:Y:S03]  /*6760*/  @P6 SEL R115, RZ, 0x1, !P0 ;  /* 0x00000001ff736807 */ /* 0x004fe60004000000 */
[----:B------:R-:W-:Y:S05]  /*6770*/  @!P6 BRA `(.L_x_102) ;  /* 0x000000000078e947 */ /* 0x000fea0003800000 */
[----:B------:R-:W-:Y:S01]  /*6780*/  ISETP.NE.AND P1, PT, R116, RZ, PT ;  /* 0x000000ff7400720c */ /* 0x000fe20003f25270 */
[----:B------:R-:W-:Y:S01]  /*6790*/  BSSY B0, `(.L_x_103) ;  /* 0x0000009000007945 */ /* 0x000fe20003800000 */
[----:B------:R-:W-:Y:S11]  /*67a0*/  ISETP.NE.AND P0, PT, R115, RZ, PT ;  /* 0x000000ff7300720c */ /* 0x000ff60003f05270 */
[----:B------:R-:W-:Y:S05]  /*67b0*/  @P1 IMAD R2, R105, 0x1000, R100 ;  /* 0x0000100069021824 */ /* 0x000fea00078e0264 */
[----:B------:R-:W-:Y:S05]  /*67c0*/  @P1 IADD3 R4, PT, PT, R2, UR49, RZ ;  /* 0x0000003102041c10 */ /* 0x000fea000fffe0ff */
[----:B------:R-:W-:Y:S01]  /*67d0*/  @P1 IMAD.IADD R4, R4, 0x1, R117 ;  /* 0x0000000104041824 */ /* 0x000fe200078e0275 */
[----:B------:R-:W-:Y:S06]  /*67e0*/  @P0 BRA `(.L_x_104) ;  /* 0x00000000000c0947 */ /* 0x000fec0003800000 */
[----:B------:R-:W-:Y:S04]  /*67f0*/  SHF.L.U32 R3, R104, 0x1f, RZ ;  /* 0x0000001f68037819 */ /* 0x000fe800000006ff */
[----:B------:R-:W2:Y:S02]  /*6800*/  SYNCS.PHASECHK.TRANS64.TRYWAIT P0, [R0+URZ+0x50], R3 ;  /* 0x00005003000075a7 */ /* 0x000ea400080011ff */
[----:B--2---:R-:W-:Y:S05]  /*6810*/  @!P0 BRA `(.L_x_105) ;  /* 0x0000003000e48947 */ /* 0x004fea0003800000 */
.L_x_104:
[----:B------:R-:W-:Y:S05]  /*6820*/  BSYNC B0 ;  /* 0x0000000000007941 */ /* 0x000fea0003800000 */
.L_x_103:
[----:B------:R-:W-:Y:S01]  /*6830*/  ISETP.NE.AND P0, PT, R116, RZ, PT ;  /* 0x000000ff7400720c */ /* 0x000fe20003f05270 */
[----:B------:R-:W-:Y:S11]  /*6840*/  VIADD R105, R105, 0x1 ;  /* 0x0000000169697836 */ /* 0x000ff60000000000 */
[----:B------:R-:W-:Y:S01]  /*6850*/  @!UPT UIADD3 URZ, UPT, UPT, URZ, URZ, URZ ;  /* 0x000000fffffff290 */ /* 0x000fe2000fffe0ff */
[----:B------:R3:W4:Y:S04]  /*6860*/  @P0 LDS.128 R80, [R2+UR49+0x200] ;  /* 0x0002003102500984 */ /* 0x0007280008000c00 */
[----:B------:R1:W1:Y:S01]  /*6870*/  @P0 LDS.128 R84, [R4+0x210] ;  /* 0x0002100004540984 */ /* 0x0002620000000c00 */
        /* <DEDUP_REMOVED lines=8> */
[----:B---3--:R-:W-:Y:S02]  /*6900*/  VIADD R2, R0, 0x70 ;  /* 0x0000007000027836 */ /* 0x008fe40000000000 */
[----:B--2---:R-:W-:Y:S05]  /*6910*/  IMAD.U32 R0, RZ, RZ, UR37 ;  /* 0x00000025ff007e24 */ /* 0x004fea000f8e00ff */
[----:B------:R-:W-:Y:S04]  /*6920*/  PRMT R0, R0, 0x654, R2 ;  /* 0x0000065400007816 */ /* 0x000fe80000000002 */
[----:B-----5:R2:W-:Y:S02]  /*6930*/  SYNCS.ARRIVE.TRANS64.RED.A1T0 RZ, [R0+URZ], RZ ;  /* 0x000000ff00ff79a7 */ /* 0x0205e400081004ff */
[----:B--2---:R-:W-:Y:S04]  /*6940*/  SEL R0, RZ, 0x1, P0 ;  /* 0x00000001ff007807 */ /* 0x004fe80000000000 */
[----:B-1--4-:R-:W-:Y:S02]  /*6950*/  LOP3.LUT R104, R104, R0, RZ, 0x3c, !PT ;  /* 0x0000000068687212 */ /* 0x012fe400078e3cff */
.L_x_102:
[----:B------:R-:W-:Y:S05]  /*6960*/  BSYNC B1 ;  /* 0x0000000000017941 */ /* 0x000fea0003800000 */
.L_x_101:
[----:B------:R-:W-:Y:S05]  /*6970*/  VIADD R0, R48, 0x40 ;  /* 0x0000004030007836 */ /* 0x000fea0000000000 */
[----:B------:R-:W-:Y:S04]  /*6980*/  SHF.R.U32.HI R0, RZ, 0x15, R0 ;  /* 0x00000015ff007819 */ /* 0x000fe80000011600 */
[----:B------:R-:W-:Y:S11]  /*6990*/  LOP3.LUT P0, RZ, R0, 0x3, R101, 0x48, !PT ;  /* 0x0000000300ff7812 */ /* 0x000ff60007804865 */
[----:B------:R-:W-:Y:S02]  /*69a0*/  @!UPT UIADD3 URZ, UPT, UPT, URZ, URZ, URZ ;  /* 0x000000fffffff290 */ /* 0x000fe4000fffe0ff */
[----:B------:R-:W-:Y:S05]  /*69b0*/  @!P0 BRA `(.L_x_106) ;  /* 0x0000000000408947 */ /* 0x000fea0003800000 */
[----:B------:R-:W2:Y:S01]  /*69c0*/  LDCU.64 UR8, c[0x4][0x78] ;  /* 0x01000f00ff0877ac */ /* 0x000ea20008000a00 */
[----:B------:R-:W-:Y:S01]  /*69d0*/  MOV R3, 0x0 ;  /* 0x0000000000037802 */ /* 0x000fe20000000f00 */
[----:B------:R-:W-:Y:S02]  /*69e0*/  HFMA2 R12, -RZ, RZ, 0, 5.9604644775390625e-08 ;  /* 0x00000001ff0c7431 */ /* 0x000fe400000001ff */
[----:B------:R-:W-:Y:S02]  /*69f0*/  IMAD.MOV.U32 R8, RZ, RZ, 0x192 ;  /* 0x00000192ff087424 */ /* 0x000fe400078e00ff */
[----:B------:R-:W-:Y:S01]  /*6a00*/  IMAD.MOV.U32 R13, RZ, RZ, RZ ;  /* 0x000000ffff0d7224 */ /* 0x000fe200078e00ff */
[----:B------:R-:W3:Y:S01]  /*6a10*/  LDCU.64 UR6, c[0x4][0x80] ;  /* 0x01001000ff0677ac */ /* 0x000ee20008000a00 */
[----:B------:R-:W4:Y:S01]  /*6a20*/  LDC.64 R2, c[0x4][R3] ;  /* 0x0100000003027b82 */ /* 0x000f220000000a00 */
[----:B------:R-:W5:Y:S01]  /*6a30*/  LDCU.64 UR4, c[0x4][0x18] ;  /* 0x01000300ff0477ac */ /* 0x000f620008000a00 */
[----:B--2---:R-:W-:Y:S01]  /*6a40*/  MOV R5, UR9 ;  /* 0x0000000900057c02 */ /* 0x004fe20008000f00 */
[----:B------:R-:W-:Y:S01]  /*6a50*/  IMAD.U32 R4, RZ, RZ, UR8 ;  /* 0x00000008ff047e24 */ /* 0x000fe2000f8e00ff */
[----:B---3--:R-:W-:Y:S01]  /*6a60*/  MOV R7, UR7 ;  /* 0x0000000700077c02 */ /* 0x008fe20008000f00 */
[----:B------:R-:W-:Y:S01]  /*6a70*/  IMAD.U32 R6, RZ, RZ, UR6 ;  /* 0x00000006ff067e24 */ /* 0x000fe2000f8e00ff */
[----:B-----5:R-:W-:Y:S01]  /*6a80*/  MOV R11, UR5 ;  /* 0x00000005000b7c02 */ /* 0x020fe20008000f00 */
[----:B------:R-:W-:Y:S02]  /*6a90*/  IMAD.U32 R10, RZ, RZ, UR4 ;  /* 0x00000004ff0a7e24 */ /* 0x000fe4000f8e00ff */
[----:B------:R-:W-:Y:S07]  /*6aa0*/  LEPC R20, `(.L_x_106) ;  /* 0x000000001014794e */ /* 0x000fee0000000000 */
[----:B-1--4-:R-:W-:Y:S05]  /*6ab0*/  CALL.ABS.NOINC R2 ;  /* 0x0000000002007343 */ /* 0x012fea0003c00000 */
.L_x_106:
[-C--:B------:R-:W-:Y:S01]  /*6ac0*/  F2FP.F16.E4M3.UNPACK_B R0, R81.reuse ;  /* 0x00000051ff00723e */ /* 0x080fe200020006ff */
[----:B------:R-:W-:Y:S05]  /*6ad0*/  WARPSYNC.ALL ;  /* 0x0000000000007948 */ /* 0x000fea0003800000 */
[----:B------:R-:W-:Y:S01]  /*6ae0*/  R2UR UR4, R48 ;  /* 0x00000000300472ca */ /* 0x000fe200000e0000 */
[--C-:B------:R-:W-:Y:S01]  /*6af0*/  HADD2.F32 R54, -RZ, R0.reuse.H0_H0 ;  /* 0x20000000ff367230 */ /* 0x100fe20000004100 */
[-C--:B------:R-:W-:Y:S01]  /*6b00*/  F2FP.F16.E4M3.UNPACK_B R2, R80.reuse.H1 ;  /* 0x00000050ff02723e */ /* 0x080fe200030006ff */
[----:B------:R-:W-:Y:S01]  /*6b10*/  HADD2.F32 R55, -RZ, R0.H1_H1 ;  /* 0x30000000ff377230 */ /* 0x000fe20000004100 */
[----:B------:R-:W-:Y:S01]  /*6b20*/  F2FP.F16.E4M3.UNPACK_B R0, R81.H1 ;  /* 0x00000051ff00723e */ /* 0x000fe200030006ff */
[----:B------:R-:W-:Y:S01]  /*6b30*/  BSSY.RECONVERGENT B0, `(.L_x_107) ;  /* 0x0000095000007945 */ /* 0x000fe20003800200 */
[----:B------:R-:W-:Y:S01]  /*6b40*/  F2FP.F16.E4M3.UNPACK_B R3, R80 ;  /* 0x00000050ff03723e */ /* 0x000fe200020006ff */
[----:B------:R-:W-:Y:S01]  /*6b50*/  HADD2.F32 R52, -RZ, R2.H0_H0 ;  /* 0x20000002ff347230 */ /* 0x000fe20000004100 */
[----:B------:R-:W-:Y:S01]  /*6b60*/  ISETP.NE.AND P0, PT, R110, RZ, PT ;  /* 0x000000ff6e00720c */ /* 0x000fe20003f05270 */
[--C-:B------:R-:W-:Y:S01]  /*6b70*/  HADD2.F32 R56, -RZ, R0.reuse.H0_H0 ;  /* 0x20000000ff387230 */ /* 0x100fe20000004100 */
[----:B------:R-:W-:Y:S01]  /*6b80*/  ISETP.NE.AND P6, PT, R118, RZ, PT ;  /* 0x000000ff7600720c */ /* 0x000fe20003fc5270 */
[----:B------:R-:W-:Y:S01]  /*6b90*/  HADD2.F32 R57, -RZ, R0.H1_H1 ;  /* 0x30000000ff397230 */ /* 0x000fe20000004100 */
[-C--:B------:R-:W-:Y:S01]  /*6ba0*/  F2FP.F16.E4M3.UNPACK_B R0, R83.reuse ;  /* 0x00000053ff00723e */ /* 0x080fe200020006ff */
[----:B-1----:R-:W-:Y:S01]  /*6bb0*/  LDTM.16dp32bit_t0_t15.x32 R4, tmem[UR4+0x40] ;  /* 0x00004004000479ee */ /* 0x002fe20008a80000 */
[----:B------:R-:W1:Y:S01]  /*6bc0*/  LDTM.16dp32bit_t16_t31.x32 R4, tmem[UR4+0x60] ;  /* 0x00006004000479ee */ /* 0x000e620008aa0000 */
[----:B------:R-:W-:Y:S01]  /*6bd0*/  HADD2.F32 R53, -RZ, R2.H1_H1 ;  /* 0x30000002ff357230 */ /* 0x000fe20000004100 */
[----:B------:R-:W-:Y:S01]  /*6be0*/  F2FP.F16.E4M3.UNPACK_B R2, R82.H1 ;  /* 0x00000052ff02723e */ /* 0x000fe200030006ff */
[--C-:B------:R-:W-:Y:S02]  /*6bf0*/  HADD2.F32 R50, -RZ, R3.reuse.H0_H0 ;  /* 0x20000003ff327230 */ /* 0x100fe40000004100 */
[--C-:B------:R-:W-:Y:S02]  /*6c00*/  HADD2.F32 R62, -RZ, R0.reuse.H0_H0 ;  /* 0x20000000ff3e7230 */ /* 0x100fe40000004100 */
[----:B------:R-:W-:Y:S01]  /*6c10*/  HADD2.F32 R63, -RZ, R0.H1_H1 ;  /* 0x30000000ff3f7230 */ /* 0x000fe20000004100 */
[----:B------:R-:W-:Y:S01]  /*6c20*/  F2FP.F16.E4M3.UNPACK_B R0, R84.H1 ;  /* 0x00000054ff00723e */ /* 0x000fe200030006ff */
[--C-:B------:R-:W-:Y:S02]  /*6c30*/  HADD2.F32 R60, -RZ, R2.reuse.H0_H0 ;  /* 0x20000002ff3c7230 */ /* 0x100fe40000004100 */
[----:B------:R-:W-:Y:S01]  /*6c40*/  HADD2.F32 R61, -RZ, R2.H1_H1 ;  /* 0x30000002ff3d7230 */ /* 0x000fe20000004100 */
[----:B------:R-:W-:Y:S01]  /*6c50*/  F2FP.F16.E4M3.UNPACK_B R2, R83.H1 ;  /* 0x00000053ff02723e */ /* 0x000fe200030006ff */
[----:B------:R-:W-:Y:S01]  /*6c60*/  HADD2.F32 R51, -RZ, R3.H1_H1 ;  /* 0x30000003ff337230 */ /* 0x000fe20000004100 */
[----:B------:R-:W-:Y:S01]  /*6c70*/  F2FP.F16.E4M3.UNPACK_B R3, R82 ;  /* 0x00000052ff03723e */ /* 0x000fe200020006ff */
[--C-:B------:R-:W-:Y:S02]  /*6c80*/  HADD2.F32 R68, -RZ, R0.reuse.H0_H0 ;  /* 0x20000000ff447230 */ /* 0x100fe40000004100 */
[----:B------:R-:W-:Y:S01]  /*6c90*/  HADD2.F32 R69, -RZ, R0.H1_H1 ;  /* 0x30000000ff457230 */ /* 0x000fe20000004100 */
[-C--:B------:R-:W-:Y:S01]  /*6ca0*/  F2FP.F16.E4M3.UNPACK_B R0, R85.reuse.H1 ;  /* 0x00000055ff00723e */ /* 0x080fe200030006ff */
[--C-:B------:R-:W-:Y:S02]  /*6cb0*/  HADD2.F32 R64, -RZ, R2.reuse.H0_H0 ;  /* 0x20000002ff407230 */ /* 0x100fe40000004100 */
[----:B------:R-:W-:Y:S01]  /*6cc0*/  HADD2.F32 R65, -RZ, R2.H1_H1 ;  /* 0x30000002ff417230 */ /* 0x000fe20000004100 */
[----:B------:R-:W-:Y:S01]  /*6cd0*/  F2FP.F16.E4M3.UNPACK_B R2, R85 ;  /* 0x00000055ff02723e */ /* 0x000fe200020006ff */
[--C-:B------:R-:W-:Y:S02]  /*6ce0*/  HADD2.F32 R58, -RZ, R3.reuse.H0_H0 ;  /* 0x20000003ff3a7230 */ /* 0x100fe40000004100 */
[C---:B-1----:R-:W-:Y:S01]  /*6cf0*/  FMUL R7, R47.reuse, R7 ;  /* 0x000000072f077220 */ /* 0x042fe20000400000 */
[----:B------:R-:W-:Y:S01]  /*6d00*/  HADD2.F32 R59, -RZ, R3.H1_H1 ;  /* 0x30000003ff3b7230 */ /* 0x000fe20000004100 */
[----:B------:R-:W-:Y:S01]  /*6d10*/  F2FP.F16.E4M3.UNPACK_B R3, R84 ;  /* 0x00000054ff03723e */ /* 0x000fe200020006ff */
[--C-:B------:R-:W-:Y:S02]  /*6d20*/  HADD2.F32 R72, -RZ, R0.reuse.H0_H0 ;  /* 0x20000000ff487230 */ /* 0x100fe40000004100 */
[C---:B------:R-:W-:Y:S01]  /*6d30*/  FMUL R11, R47.reuse, R11 ;  /* 0x0000000b2f0b7220 */ /* 0x040fe20000400000 */
[----:B------:R-:W-:Y:S01]  /*6d40*/  HADD2.F32 R73, -RZ, R0.H1_H1 ;  /* 0x30000000ff497230 */ /* 0x000fe20000004100 */
[----:B------:R-:W-:Y:S01]  /*6d50*/  F2FP.F16.E4M3.UNPACK_B R0, R87 ;  /* 0x00000057ff00723e */ /* 0x000fe200020006ff */
[--C-:B------:R-:W-:Y:S02]  /*6d60*/  HADD2.F32 R70, -RZ, R2.reuse.H0_H0 ;  /* 0x20000002ff467230 */ /* 0x100fe40000004100 */
[C---:B------:R-:W-:Y:S01]  /*6d70*/  FMUL R15, R47.reuse, R15 ;  /* 0x0000000f2f0f7220 */ /* 0x040fe20000400000 */
[----:B------:R-:W-:Y:S01]  /*6d80*/  HADD2.F32 R71, -RZ, R2.H1_H1 ;  /* 0x30000002ff477230 */ /* 0x000fe20000004100 */
[-C--:B------:R-:W-:Y:S01]  /*6d90*/  F2FP.F16.E4M3.UNPACK_B R2, R86.reuse.H1 ;  /* 0x00000056ff02723e */ /* 0x080fe200030006ff */
[--C-:B------:R-:W-:Y:S02]  /*6da0*/  HADD2.F32 R66, -RZ, R3.reuse.H0_H0 ;  /* 0x20000003ff427230 */ /* 0x100fe40000004100 */
[----:B------:R-:W-:Y:S01]  /*6db0*/  HADD2.F32 R67, -RZ, R3.H1_H1 ;  /* 0x30000003ff437230 */ /* 0x000fe20000004100 */
[----:B------:R-:W-:Y:S01]  /*6dc0*/  F2FP.F16.E4M3.UNPACK_B R3, R86 ;  /* 0x00000056ff03723e */ /* 0x000fe200020006ff */
[--C-:B------:R-:W-:Y:S02]  /*6dd0*/  HADD2.F32 R78, -RZ, R0.reuse.H0_H0 ;  /* 0x20000000ff4e7230 */ /* 0x100fe40000004100 */
[----:B------:R-:W-:Y:S02]  /*6de0*/  HADD2.F32 R79, -RZ, R0.H1_H1 ;  /* 0x30000000ff4f7230 */ /* 0x000fe40000004100 */
[C---:B------:R-:W-:Y:S01]  /*6df0*/  FMUL R0, R47.reuse, R4 ;  /* 0x000000042f007220 */ /* 0x040fe20000400000 */
[--C-:B------:R-:W-:Y:S02]  /*6e00*/  HADD2.F32 R76, -RZ, R2.reuse.H0_H0 ;  /* 0x20000002ff4c7230 */ /* 0x100fe40000004100 */
[----:B------:R-:W-:Y:S01]  /*6e10*/  FMUL R4, R47, R8 ;  /* 0x000000082f047220 */ /* 0x000fe20000400000 */
[----:B------:R-:W-:Y:S02]  /*6e20*/  HADD2.F32 R77, -RZ, R2.H1_H1 ;  /* 0x30000002ff4d7230 */ /* 0x000fe40000004100 */
[----:B------:R-:W-:Y:S01]  /*6e30*/  FFMA R0, R49, R50, R0 ;  /* 0x0000003231007223 */ /* 0x000fe20000000000 */
[--C-:B------:R-:W-:Y:S02]  /*6e40*/  HADD2.F32 R74, -RZ, R3.reuse.H0_H0 ;  /* 0x20000003ff4a7230 */ /* 0x100fe40000004100 */
[C---:B------:R-:W-:Y:S01]  /*6e50*/  FMUL R2, R47.reuse, R5 ;  /* 0x000000052f027220 */ /* 0x040fe20000400000 */
[----:B------:R-:W-:Y:S02]  /*6e60*/  HADD2.F32 R75, -RZ, R3.H1_H1 ;  /* 0x30000003ff4b7230 */ /* 0x000fe40000004100 */
[C---:B------:R-:W-:Y:S01]  /*6e70*/  FMUL R5, R47.reuse, R9 ;  /* 0x000000092f057220 */ /* 0x040fe20000400000 */
[----:B------:R-:W-:Y:S01]  /*6e80*/  FMUL R8, R47, R12 ;  /* 0x0000000c2f087220 */ /* 0x000fe20000400000 */
[----:B------:R-:W-:Y:S01]  /*6e90*/  FFMA R2, R49, R51, R2 ;  /* 0x0000003331027223 */ /* 0x000fe20000000002 */
[C---:B------:R-:W-:Y:S01]  /*6ea0*/  FMUL R9, R47.reuse, R13 ;  /* 0x0000000d2f097220 */ /* 0x040fe20000400000 */
[C---:B------:R-:W-:Y:S01]  /*6eb0*/  FMUL R12, R47.reuse, R21 ;  /* 0x000000152f0c7220 */ /* 0x040fe20000400000 */
[C---:B------:R-:W-:Y:S01]  /*6ec0*/  FMUL R21, R47.reuse, R30 ;  /* 0x0000001e2f157220 */ /* 0x040fe20000400000 */
[C---:B------:R-:W-:Y:S01]  /*6ed0*/  FMUL R13, R47.reuse, R22 ;  /* 0x000000162f0d7220 */ /* 0x040fe20000400000 */
[C---:B------:R-:W-:Y:S01]  /*6ee0*/  FMUL R22, R47.reuse, R31 ;  /* 0x0000001f2f167220 */ /* 0x040fe20000400000 */
        /* <DEDUP_REMOVED lines=8> */
[C---:B------:R-:W-:Y:S01]  /*6f70*/  FFMA R6, R49.reuse, R56, R6 ;  /* 0x0000003831067223 */ /* 0x040fe20000000006 */
[C---:B------:R-:W-:Y:S01]  /*6f80*/  FFMA R11, R49.reuse, R57, R11 ;  /* 0x00000039310b7223 */ /* 0x040fe2000000000b */
[C---:B------:R-:W-:Y:S01]  /*6f90*/  FFMA R8, R49.reuse, R58, R8 ;  /* 0x0000003a31087223 */ /* 0x040fe20000000008 */
[----:B------:R-:W-:Y:S01]  /*6fa0*/  FFMA R9, R49, R59, R9 ;  /* 0x0000003b31097223 */ /* 0x000fe20000000009 */
[----:B------:R-:W-:Y:S01]  /*6fb0*/  F2FP.SATFINITE.E4M3.F32.PACK_AB_MERGE_C R52, R7, R3, RZ ;  /* 0x000000030734723e */ /* 0x000fe200048070ff */
[----:B------:R-:W-:Y:S01]  /*6fc0*/  FFMA R10, R49, R60, R10 ;  /* 0x0000003c310a7223 */ /* 0x000fe2000000000a */
[----:B------:R-:W-:Y:S01]  /*6fd0*/  F2FP.SATFINITE.E4M3.F32.PACK_AB_MERGE_C R53, R11, R6, RZ ;  /* 0x000000060b35723e */ /* 0x000fe200048070ff */
[----:B------:R-:W-:Y:S01]  /*6fe0*/  FFMA R15, R49, R61, R15 ;  /* 0x0000003d310f7223 */ /* 0x000fe2000000000f */
[C---:B------:R-:W-:Y:S01]  /*6ff0*/  FMUL R3, R47.reuse, R16 ;  /* 0x000000102f037220 */ /* 0x040fe20000400000 */
[C---:B------:R-:W-:Y:S01]  /*7000*/  FMUL R6, R47.reuse, R17 ;  /* 0x000000112f067220 */ /* 0x040fe20000400000 */
[----:B------:R-:W-:Y:S01]  /*7010*/  F2FP.F16.E4M3.UNPACK_B R51, R87.H1 ;  /* 0x00000057ff33723e */ /* 0x000fe200030006ff */
[----:B------:R-:W-:Y:S01]  /*7020*/  FMUL R11, R47, R20 ;  /* 0x000000142f0b7220 */ /* 0x000fe20000400000 */
[----:B------:R-:W-:Y:S01]  /*7030*/  F2FP.SATFINITE.E4M3.F32.PACK_AB_MERGE_C R54, R15, R10, RZ ;  /* 0x0000000a0f36723e */ /* 0x000fe200048070ff */
[C---:B------:R-:W-:Y:S01]  /*7040*/  FFMA R3, R49.reuse, R62, R3 ;  /* 0x0000003e31037223 */ /* 0x040fe20000000003 */
[----:B------:R-:W-:Y:S01]  /*7050*/  FFMA R6, R49, R63, R6 ;  /* 0x0000003f31067223 */ /* 0x000fe20000000006 */
[----:B------:R-:W-:Y:S01]  /*7060*/  FMUL R20, R47, R29 ;  /* 0x0000001d2f147220 */ /* 0x000fe20000400000 */
[----:B------:R-:W-:Y:S01]  /*7070*/  F2FP.SATFINITE.E4M3.F32.PACK_AB_MERGE_C R29, R5, R4, R53 ;  /* 0x00000004051d723e */ /* 0x000fe20004807035 */
[----:B------:R-:W-:Y:S01]  /*7080*/  FMUL R10, R47, R19 ;  /* 0x000000132f0a7220 */ /* 0x000fe20000400000 */
[----:B------:R-:W-:Y:S01]  /*7090*/  F2FP.SATFINITE.E4M3.F32.PACK_AB_MERGE_C R30, R9, R8, R54 ;  /* 0x00000008091e723e */ /* 0x000fe20004807036 */
        /* <DEDUP_REMOVED lines=10> */
[----:B------:R-:W-:Y:S01]  /*7140*/  FFMA R14, R49, R69, R14 ;  /* 0x00000045310e7223 */ /* 0x000fe2000000000e */
[----:B------:R-:W-:Y:S01]  /*7150*/  FMUL R18, R47, R27 ;  /* 0x0000001b2f127220 */ /* 0x000fe20000400000 */
[C---:B------:R-:W-:Y:S01]  /*7160*/  FFMA R15, R49.reuse, R70, R15 ;  /* 0x00000046310f7223 */ /* 0x040fe2000000000f */
[C---:B------:R-:W-:Y:S01]  /*7170*/  FFMA R16, R49.reuse, R71, R16 ;  /* 0x0000004731107223 */ /* 0x040fe20000000010 */
[C---:B------:R-:W-:Y:S01]  /*7180*/  FFMA R17, R49.reuse, R72, R17 ;  /* 0x0000004831117223 */ /* 0x040fe20000000011 */
[C---:B------:R-:W-:Y:S01]  /*7190*/  FFMA R18, R49.reuse, R73, R18 ;  /* 0x0000004931127223 */ /* 0x040fe20000000012 */
[----:B------:R-:W-:Y:S01]  /*71a0*/  FFMA R19, R49, R74, R19 ;  /* 0x0000004a31137223 */ /* 0x000fe20000000013 */
[----:B------:R-:W-:Y:S01]  /*71b0*/  FMUL R23, R47, R32 ;  /* 0x000000202f177220 */ /* 0x000fe20000400000 */
[----:B------:R-:W-:Y:S01]  /*71c0*/  FFMA R20, R49, R75, R20 ;  /* 0x0000004b31147223 */ /* 0x000fe20000000014 */
[----:B------:R-:W-:Y:S01]  /*71d0*/  FMUL R24, R47, R33 ;  /* 0x000000212f187220 */ /* 0x000fe20000400000 */
[--C-:B------:R-:W-:Y:S02]  /*71e0*/  HADD2.F32 R50, -RZ, R51.reuse.H0_H0 ;  /* 0x20000033ff327230 */ /* 0x100fe40000004100 */
[----:B------:R-:W-:Y:S01]  /*71f0*/  FFMA R21, R49, R76, R21 ;  /* 0x0000004c31157223 */ /* 0x000fe20000000015 */
[----:B------:R-:W-:Y:S02]  /*7200*/  HADD2.F32 R51, -RZ, R51.H1_H1 ;  /* 0x30000033ff337230 */ /* 0x000fe40000004100 */
[----:B------:R-:W-:Y:S01]  /*7210*/  FMUL R25, R47, R34 ;  /* 0x000000222f197220 */ /* 0x000fe20000400000 */
[----:B------:R-:W-:Y:S01]  /*7220*/  FFMA R22, R49, R77, R22 ;  /* 0x0000004d31167223 */ /* 0x000fe20000000016 */
[----:B------:R-:W-:Y:S01]  /*7230*/  FMUL R26, R47, R35 ;  /* 0x000000232f1a7220 */ /* 0x000fe20000400000 */
[----:B------:R-:W-:Y:S01]  /*7240*/  F2FP.SATFINITE.E4M3.F32.PACK_AB_MERGE_C R7, R10, R7, RZ ;  /* 0x000000070a07723e */ /* 0x000fe200048070ff */
[C---:B------:R-:W-:Y:S01]  /*7250*/  FFMA R23, R49.reuse, R78, R23 ;  /* 0x0000004e31177223 */ /* 0x040fe20000000017 */
[C---:B------:R-:W-:Y:S01]  /*7260*/  FFMA R24, R49.reuse, R79, R24 ;  /* 0x0000004f31187223 */ /* 0x040fe20000000018 */
[C---:B------:R-:W-:Y:S01]  /*7270*/  FFMA R25, R49.reuse, R50, R25 ;  /* 0x0000003231197223 */ /* 0x040fe20000000019 */
[----:B------:R-:W-:Y:S01]  /*7280*/  FFMA R26, R49, R51, R26 ;  /* 0x00000033311a7223 */ /* 0x000fe2000000001a */
[----:B------:R-:W-:Y:S02]  /*7290*/  F2FP.SATFINITE.E4M3.F32.PACK_AB_MERGE_C R28, R2, R0, R52 ;  /* 0x00000000021c723e */ /* 0x000fe40004807034 */
[----:B------:R-:W-:Y:S02]  /*72a0*/  F2FP.SATFINITE.E4M3.F32.PACK_AB_MERGE_C R31, R6, R3, R7 ;  /* 0x00000003061f723e */ /* 0x000fe40004807007 */
[----:B------:R-:W-:Y:S02]  /*72b0*/  F2FP.SATFINITE.E4M3.F32.PACK_AB_MERGE_C R13, R14, R13, RZ ;  /* 0x0000000d0e0d723e */ /* 0x000fe400048070ff */
[----:B------:R-:W-:Y:S01]  /*72c0*/  F2FP.SATFINITE.E4M3.F32.PACK_AB_MERGE_C R17, R18, R17, RZ ;  /* 0x000000111211723e */ /* 0x000fe200048070ff */
[----:B------:R1:W-:Y:S01]  /*72d0*/  STS.128 [R100+UR49+0x5200], R28 ;  /* 0x0052001c64007988 */ /* 0x0003e20008000c31 */
[----:B------:R-:W-:Y:S02]  /*72e0*/  F2FP.SATFINITE.E4M3.F32.PACK_AB_MERGE_C R14, R22, R21, RZ ;  /* 0x00000015160e723e */ /* 0x000fe400048070ff */
[----:B------:R-:W-:Y:S02]  /*72f0*/  F2FP.SATFINITE.E4M3.F32.PACK_AB_MERGE_C R25, R26, R25, RZ ;  /* 0x000000191a19723e */ /* 0x000fe400048070ff */
[----:B------:R-:W-:Y:S02]  /*7300*/  F2FP.SATFINITE.E4M3.F32.PACK_AB_MERGE_C R12, R12, R11, R13 ;  /* 0x0000000b0c0c723e */ /* 0x000fe4000480700d */
[----:B------:R-:W-:Y:S02]  /*7310*/  F2FP.SATFINITE.E4M3.F32.PACK_AB_MERGE_C R13, R16, R15, R17 ;  /* 0x0000000f100d723e */ /* 0x000fe40004807011 */
        /* <DEDUP_REMOVED lines=13> */
[----:B------:R-:W-:Y:S02]  /*73f0*/  UIADD3 UR8, UP0, UPT, UR52, 0x680, URZ ;  /* 0x0000068034087890 */ /* 0x000fe4000ff1e0ff */
[----:B------:R-:W-:Y:S02]  /*7400*/  UIADD3 UR5, UPT, UPT, UR41, 0x40, URZ ;  /* 0x0000004029057890 */ /* 0x000fe4000fffe0ff */
[----:B------:R-:W-:Y:S02]  /*7410*/  UIADD3 UR4, UPT, UPT, UR49, 0x5200, URZ ;  /* 0x0000520031047890 */ /* 0x000fe4000fffe0ff */
[----:B------:R-:W-:Y:S01]  /*7420*/  UIADD3.X UR9, UPT, UPT, URZ, UR53, URZ, UP0, !UPT ;  /* 0x00000035ff097290 */ /* 0x000fe200087fe4ff */
[----:B------:R-:W-:Y:S01]  /*7430*/  UMOV UR6, UR42 ;  /* 0x0000002a00067c82 */ /* 0x000fe20008000000 */
[----:B------:R-:W-:Y:S07]  /*7440*/  UMOV UR7, UR36 ;  /* 0x0000002400077c82 */ /* 0x000fee0008000000 */
[----:B------:R2:W-:Y:S01]  /*7450*/  UTMASTG.3D [UR4], [UR8] ;  /* 0x00000004080073b5 */ /* 0x0005e20008010000 */
[----:B------:R0:W-:Y:S01]  /*7460*/  UTMACMDFLUSH ;  /* 0x00000000000079b7 */ /* 0x0001e20000000000 */
[----:B--2---:R-:W-:Y:S04]  /*7470*/  DEPBAR.LE SB0, 0x1 ;  /* 0x000080400000791a */ /* 0x004fe80000000000 */
.L_x_108:
[----:B------:R-:W-:Y:S05]  /*7480*/  BSYNC.RECONVERGENT B0 ;  /* 0x0000000000007941 */ /* 0x000fea0003800200 */
.L_x_107:
        /* <DEDUP_REMOVED lines=15> */
.L_x_112:
[----:B------:R-:W-:Y:S05]  /*7580*/  BSYNC B0 ;  /* 0x0000000000007941 */ /* 0x000fea0003800000 */
.L_x_111:
[----:B------:R-:W-:Y:S01]  /*7590*/  ISETP.NE.AND P0, PT, R116, RZ, PT ;  /* 0x000000ff7400720c */ /* 0x000fe20003f05270 */
[----:B------:R-:W-:Y:S11]  /*75a0*/  VIADD R105, R105, 0x1 ;  /* 0x0000000169697836 */ /* 0x000ff60000000000 */
[----:B------:R-:W-:Y:S01]  /*75b0*/  @!UPT UIADD3 URZ, UPT, UPT, URZ, URZ, URZ ;  /* 0x000000fffffff290 */ /* 0x000fe2000fffe0ff */
[----:B------:R3:W4:Y:S04]  /*75c0*/  @P0 LDS.128 R84, [R2+0x210] ;  /* 0x0002100002540984 */ /* 0x0007280000000c00 */
[----:B------:R1:W1:Y:S01]  /*75d0*/  @P0 LDS.128 R80, [R3+UR49+0x200] ;  /* 0x0002003103500984 */ /* 0x0002620008000c00 */
        /* <DEDUP_REMOVED lines=14> */
.L_x_110:
[----:B------:R-:W-:Y:S05]  /*76c0*/  BSYNC B1 ;  /* 0x0000000000017941 */ /* 0x000fea0003800000 */
.L_x_109:
[----:B------:R-:W-:Y:S05]  /*76d0*/  VIADD R0, R48, 0x80 ;  /* 0x0000008030007836 */ /* 0x000fea0000000000 */
[----:B------:R-:W-:Y:S04]  /*76e0*/  SHF.R.U32.HI R0, RZ, 0x15, R0 ;  /* 0x00000015ff007819 */ /* 0x000fe80000011600 */
[----:B------:R-:W-:Y:S11]  /*76f0*/  LOP3.LUT P0, RZ, R0, 0x3, R101, 0x48, !PT ;  /* 0x0000000300ff7812 */ /* 0x000ff60007804865 */
[----:B------:R-:W-:Y:S02]  /*7700*/  @!UPT UIADD3 URZ, UPT, UPT, URZ, URZ, URZ ;  /* 0x000000fffffff290 */ /* 0x000fe4000fffe0ff */
[----:B------:R-:W-:Y:S05]  /*7710*/  @!P0 BRA `(.L_x_114) ;  /* 0x0000000000408947 */ /* 0x000fea0003800000 */
[----:B------:R-:W2:Y:S01]  /*7720*/  LDCU.64 UR8, c[0x4][0x78] ;  /* 0x01000f00ff0877ac */ /* 0x000ea20008000a00 */
[----:B------:R-:W-:Y:S01]  /*7730*/  MOV R3, 0x0 ;  /* 0x0000000000037802 */ /* 0x000fe20000000f00 */
[----:B-1----:R-:W-:Y:S02]  /*7740*/  HFMA2 R12, -RZ, RZ, 0, 5.9604644775390625e-08 ;  /* 0x00000001ff0c7431 */ /* 0x002fe400000001ff */
[----:B------:R-:W-:Y:S02]  /*7750*/  IMAD.MOV.U32 R8, RZ, RZ, 0x192 ;  /* 0x00000192ff087424 */ /* 0x000fe400078e00ff */
[----:B------:R-:W-:Y:S01]  /*7760*/  IMAD.MOV.U32 R13, RZ, RZ, RZ ;  /* 0x000000ffff0d7224 */ /* 0x000fe200078e00ff */
[----:B------:R-:W1:Y:S01]  /*7770*/  LDCU.64 UR6, c[0x4][0x80] ;  /* 0x01001000ff0677ac */ /* 0x000e620008000a00 */
[----:B------:R-:W3:Y:S01]  /*7780*/  LDC.64 R2, c[0x4][R3] ;  /* 0x0100000003027b82 */ /* 0x000ee20000000a00 */
[----:B------:R-:W4:Y:S01]  /*7790*/  LDCU.64 UR4, c[0x4][0x18] ;  /* 0x01000300ff0477ac */ /* 0x000f220008000a00 */
[----:B--2---:R-:W-:Y:S01]  /*77a0*/  MOV R5, UR9 ;  /* 0x0000000900057c02 */ /* 0x004fe20008000f00 */
[----:B------:R-:W-:Y:S01]  /*77b0*/  IMAD.U32 R4, RZ, RZ, UR8 ;  /* 0x00000008ff047e24 */ /* 0x000fe2000f8e00ff */
[----:B-1----:R-:W-:Y:S01]  /*77c0*/  MOV R7, UR7 ;  /* 0x0000000700077c02 */ /* 0x002fe20008000f00 */
[----:B------:R-:W-:Y:S01]  /*77d0*/  IMAD.U32 R6, RZ, RZ, UR6 ;  /* 0x00000006ff067e24 */ /* 0x000fe2000f8e00ff */
[----:B----4-:R-:W-:Y:S01]  /*77e0*/  MOV R11, UR5 ;  /* 0x00000005000b7c02 */ /* 0x010fe20008000f00 */
[----:B------:R-:W-:Y:S02]  /*77f0*/  IMAD.U32 R10, RZ, RZ, UR4 ;  /* 0x00000004ff0a7e24 */ /* 0x000fe4000f8e00ff */
[----:B------:R-:W-:Y:S07]  /*7800*/  LEPC R20, `(.L_x_114) ;  /* 0x000000001014794e */ /* 0x000fee0000000000 */
[----:B---3--:R-:W-:Y:S05]  /*7810*/  CALL.ABS.NOINC R2 ;  /* 0x0000000002007343 */ /* 0x008fea0003c00000 */
.L_x_114:
        /* <DEDUP_REMOVED lines=148> */
[----:B------:R-:W-:Y:S02]  /*8160*/  UIADD3 UR8, UP0, UPT, UR52, 0x680, URZ ;  /* 0x0000068034087890 */ /* 0x000fe4000ff1e0ff */
[----:B------:R-:W-:Y:S02]  /*8170*/  UIADD3 UR5, UPT, UPT, UR41, 0x80, URZ ;  /* 0x0000008029057890 */ /* 0x000fe4000fffe0ff */
[----:B------:R-:W-:Y:S01]  /*8180*/  MOV R109, UR10 ;  /* 0x0000000a006d7c02 */ /* 0x000fe20008000f00 */
[----:B------:R-:W-:Y:S01]  /*8190*/  UIADD3.X UR9, UPT, UPT, URZ, UR53, URZ, UP0, !UPT ;  /* 0x00000035ff097290 */ /* 0x000fe200087fe4ff */
[----:B------:R-:W-:Y:S02]  /*81a0*/  UMOV UR6, UR42 ;  /* 0x0000002a00067c82 */ /* 0x000fe40008000000 */
[----:B------:R-:W-:Y:S01]  /*81b0*/  R2UR UR4, R109 ;  /* 0x000000006d0472ca */ /* 0x000fe200000e0000 */
[----:B------:R-:W-:Y:S11]  /*81c0*/  UMOV UR7, UR36 ;  /* 0x0000002400077c82 */ /* 0x000ff60008000000 */
[----:B------:R-:W-:Y:S01]  /*81d0*/  @!UPT UIADD3 URZ, UPT, UPT, URZ, URZ, URZ ;  /* 0x000000fffffff290 */ /* 0x000fe2000fffe0ff */
[----:B------:R2:W-:Y:S01]  /*81e0*/  UTMASTG.3D [UR4], [UR8] ;  /* 0x00000004080073b5 */ /* 0x0005e20008010000 */
[----:B------:R0:W-:Y:S01]  /*81f0*/  UTMACMDFLUSH ;  /* 0x00000000000079b7 */ /* 0x0001e20000000000 */
[----:B--2---:R-:W-:Y:S04]  /*8200*/  DEPBAR.LE SB0, 0x1 ;  /* 0x000080400000791a */ /* 0x004fe80000000000 */
.L_x_116:
[----:B------:R-:W-:Y:S05]  /*8210*/  BSYNC.RECONVERGENT B0 ;  /* 0x0000000000007941 */ /* 0x000fea0003800200 */
.L_x_115:
        /* <DEDUP_REMOVED lines=15> */
.L_x_120:
[----:B------:R-:W-:Y:S05]  /*8310*/  BSYNC B0 ;  /* 0x0000000000007941 */ /* 0x000fea0003800000 */
.L_x_119:
        /* <DEDUP_REMOVED lines=19> */
.L_x_118:
[----:B------:R-:W-:Y:S05]  /*8450*/  BSYNC B1 ;  /* 0x0000000000017941 */ /* 0x000fea0003800000 */
.L_x_117:
        /* <DEDUP_REMOVED lines=21> */
.L_x_122:
[----:B------:R-:W-:Y:S01]  /*85b0*/  ISETP.NE.AND P0, PT, R110, RZ, PT ;  /* 0x000000ff6e00720c */ /* 0x000fe20003f05270 */
[----:B------:R-:W-:Y:S05]  /*85c0*/  WARPSYNC.ALL ;  /* 0x0000000000007948 */ /* 0x000fea0003800000 */
[----:B------:R-:W-:Y:S01]  /*85d0*/  R2UR UR4, R48 ;  /* 0x00000000300472ca */ /* 0x000fe200000e0000 */
[----:B------:R-:W-:Y:S01]  /*85e0*/  BSSY.RECONVERGENT B0, `(.L_x_123) ;  /* 0x000009c000007945 */ /* 0x000fe20003800200 */
[-C--:B------:R-:W-:Y:S02]  /*85f0*/  F2FP.F16.E4M3.UNPACK_B R2, R80.reuse ;  /* 0x00000050ff02723e */ /* 0x080fe400020006ff */
[----:B------:R-:W-:Y:S02]  /*8600*/  F2FP.F16.E4M3.UNPACK_B R80, R80.H1 ;  /* 0x00000050ff50723e */ /* 0x000fe400030006ff */
[-C--:B------:R-:W-:Y:S01]  /*8610*/  F2FP.F16.E4M3.UNPACK_B R51, R81.reuse ;  /* 0x00000051ff33723e */ /* 0x080fe200020006ff */
[--C-:B------:R-:W-:Y:S01]  /*8620*/  HADD2.F32 R0, -RZ, R2.reuse.H0_H0 ;  /* 0x20000002ff007230 */ /* 0x100fe20000004100 */
[----:B------:R-:W-:Y:S01]  /*8630*/  F2FP.F16.E4M3.UNPACK_B R81, R81.H1 ;  /* 0x00000051ff51723e */ /* 0x000fe200030006ff */
[----:B------:R-:W-:Y:S01]  /*8640*/  HADD2.F32 R2, -RZ, R2.H1_H1 ;  /* 0x30000002ff027230 */ /* 0x000fe20000004100 */
[-C--:B------:R-:W-:Y:S01]  /*8650*/  F2FP.F16.E4M3.UNPACK_B R55, R82.reuse ;  /* 0x00000052ff37723e */ /* 0x080fe200020006ff */
[--C-:B------:R-:W-:Y:S01]  /*8660*/  HADD2.F32 R3, -RZ, R80.reuse.H0_H0 ;  /* 0x20000050ff037230 */ /* 0x100fe20000004100 */
[----:B------:R-:W-:Y:S01]  /*8670*/  F2FP.F16.E4M3.UNPACK_B R82, R82.H1 ;  /* 0x00000052ff52723e */ /* 0x000fe200030006ff */
[----:B-1----:R-:W-:Y:S01]  /*8680*/  LDTM.16dp32bit_t0_t15.x32 R4, tmem[UR4+0xc0] ;  /* 0x0000c004000479ee */ /* 0x002fe20008a80000 */
[----:B------:R-:W1:Y:S01]  /*8690*/  LDTM.16dp32bit_t16_t31.x32 R4, tmem[UR4+0xe0] ;  /* 0x0000e004000479ee */ /* 0x000e620008aa0000 */
[----:B------:R-:W-:Y:S01]  /*86a0*/  NOP ;  /* 0x0000000000007918 */ /* 0x000fe20000000000 */
[--C-:B------:R-:W-:Y:S01]  /*86b0*/  HADD2.F32 R50, -RZ, R51.reuse.H0_H0 ;  /* 0x20000033ff327230 */ /* 0x100fe20000004100 */
[----:B------:R-:W-:Y:S01]  /*86c0*/  R2UR UR5, R113 ;  /* 0x00000000710572ca */ /* 0x000fe200000e0000 */
[----:B------:R-:W-:Y:S01]  /*86d0*/  HADD2.F32 R51, -RZ, R51.H1_H1 ;  /* 0x30000033ff337230 */ /* 0x000fe20000004100 */
[----:B------:R-:W-:Y:S01]  /*86e0*/  F2FP.F16.E4M3.UNPACK_B R59, R83 ;  /* 0x00000053ff3b723e */ /* 0x000fe200020006ff */
[--C-:B------:R-:W-:Y:S01]  /*86f0*/  HADD2.F32 R54, -RZ, R55.reuse.H0_H0 ;  /* 0x20000037ff367230 */ /* 0x100fe20000004100 */
[----:B------:R-:W-:Y:S01]  /*8700*/  F2FP.F16.E4M3.UNPACK_B R63, R84 ;  /* 0x00000054ff3f723e */ /* 0x000fe200020006ff */
[----:B------:R-:W-:Y:S01]  /*8710*/  HADD2.F32 R55, -RZ, R55.H1_H1 ;  /* 0x30000037ff377230 */ /* 0x000fe20000004100 */
[----:B------:R-:W-:Y:S01]  /*8720*/  F2FP.F16.E4M3.UNPACK_B R67, R85 ;  /* 0x00000055ff43723e */ /* 0x000fe200020006ff */
[--C-:B------:R-:W-:Y:S01]  /*8730*/  HADD2.F32 R58, -RZ, R59.reuse.H0_H0 ;  /* 0x2000003bff3a7230 */ /* 0x100fe20000004100 */
[----:B------:R-:W-:Y:S01]  /*8740*/  F2FP.F16.E4M3.UNPACK_B R71, R86 ;  /* 0x00000056ff47723e */ /* 0x000fe200020006ff */
[----:B------:R-:W-:Y:S01]  /*8750*/  HADD2.F32 R59, -RZ, R59.H1_H1 ;  /* 0x3000003bff3b7230 */ /* 0x000fe20000004100 */
[----:B------:R-:W-:Y:S01]  /*8760*/  F2FP.F16.E4M3.UNPACK_B R74, R87 ;  /* 0x00000057ff4a723e */ /* 0x000fe200020006ff */
[--C-:B------:R-:W-:Y:S01]  /*8770*/  HADD2.F32 R62, -RZ, R63.reuse.H0_H0 ;  /* 0x2000003fff3e7230 */ /* 0x100fe20000004100 */
[----:B------:R-:W-:Y:S01]  /*8780*/  F2FP.F16.E4M3.UNPACK_B R83, R83.H1 ;  /* 0x00000053ff53723e */ /* 0x000fe200030006ff */
[----:B------:R-:W-:Y:S01]  /*8790*/  UIADD3 UR5, UPT, UPT, UR5, 0xe0, URZ ;  /* 0x000000e005057890 */ /* 0x000fe2000fffe0ff */
[----:B------:R-:W-:Y:S01]  /*87a0*/  HADD2.F32 R63, -RZ, R63.H1_H1 ;  /* 0x3000003fff3f7230 */ /* 0x000fe20000004100 */
[----:B------:R-:W-:Y:S01]  /*87b0*/  F2FP.F16.E4M3.UNPACK_B R84, R84.H1 ;  /* 0x00000054ff54723e */ /* 0x000fe200030006ff */
[--C-:B------:R-:W-:Y:S01]  /*87c0*/  HADD2.F32 R66, -RZ, R67.reuse.H0_H0 ;  /* 0x20000043ff427230 */ /* 0x100fe20000004100 */
[----:B------:R-:W-:Y:S01]  /*87d0*/  UPRMT UR5, UR37, 0x654, UR5 ;  /* 0x0000065425057896 */ /* 0x000fe20008000005 */
[----:B------:R-:W-:Y:S01]  /*87e0*/  HADD2.F32 R67, -RZ, R67.H1_H1 ;  /* 0x30000043ff437230 */ /* 0x000fe20000004100 */
[----:B------:R-:W-:Y:S01]  /*87f0*/  F2FP.F16.E4M3.UNPACK_B R85, R85.H1 ;  /* 0x00000055ff55723e */ /* 0x000fe200030006ff */
[--C-:B------:R-:W-:Y:S02]  /*8800*/  HADD2.F32 R70, -RZ, R71.reuse.H0_H0 ;  /* 0x20000047ff467230 */ /* 0x100fe40000004100 */
[C---:B-1----:R-:W-:Y:S01]  /*8810*/  FMUL R4, R47.reuse, R4 ;  /* 0x000000042f047220 */ /* 0x042fe20000400000 */
[C---:B------:R-:W-:Y:S01]  /*8820*/  FMUL R5, R47.reuse, R5 ;  /* 0x000000052f057220 */ /* 0x040fe20000400000 */
[C---:B------:R-:W-:Y:S01]  /*8830*/  FMUL R8, R47.reuse, R8 ;  /* 0x000000082f087220 */ /* 0x040fe20000400000 */
[----:B------:R-:W-:Y:S01]  /*8840*/  FMUL R9, R47, R9 ;  /* 0x000000092f097220 */ /* 0x000fe20000400000 */
[C---:B------:R-:W-:Y:S01]  /*8850*/  FFMA R4, R49.reuse, R0, R4 ;  /* 0x0000000031047223 */ /* 0x040fe20000000004 */
[----:B------:R-:W-:Y:S01]  /*8860*/  SYNCS.ARRIVE.TRANS64.RED.A1T0 RZ, [UR5], RZ ;  /* 0x000000ffffff79a7 */ /* 0x000fe20008100405 */
        /* <DEDUP_REMOVED lines=8> */
[----:B------:R-:W-:Y:S02]  /*88f0*/  HADD2.F32 R71, -RZ, R71.H1_H1 ;  /* 0x30000047ff477230 */ /* 0x000fe40000004100 */
[C---:B------:R-:W-:Y:S01]  /*8900*/  FMUL R25, R47.reuse, R30 ;  /* 0x0000001e2f197220 */ /* 0x040fe20000400000 */
[C---:B------:R-:W-:Y:S01]  /*8910*/  FMUL R30, R47.reuse, R35 ;  /* 0x000000232f1e7220 */ /* 0x040fe20000400000 */
[----:B------:R-:W-:Y:S02]  /*8920*/  HADD2.F32 R48, -RZ, R80.H1_H1 ;  /* 0x30000050ff307230 */ /* 0x000fe40000004100 */
[C---:B------:R-:W-:Y:S01]  /*8930*/  FMUL R6, R47.reuse, R6 ;  /* 0x000000062f067220 */ /* 0x040fe20000400000 */
[C---:B------:R-:W-:Y:S01]  /*8940*/  FMUL R7, R47.reuse, R7 ;  /* 0x000000072f077220 */ /* 0x040fe20000400000 */
[--C-:B------:R-:W-:Y:S02]  /*8950*/  HADD2.F32 R52, -RZ, R81.reuse.H0_H0 ;  /* 0x20000051ff347230 */ /* 0x100fe40000004100 */
[----:B------:R-:W-:Y:S01]  /*8960*/  FMUL R10, R47, R10 ;  /* 0x0000000a2f0a7220 */ /* 0x000fe20000400000 */
[C---:B------:R-:W-:Y:S01]  /*8970*/  FFMA R6, R49.reuse, R3, R6 ;  /* 0x0000000331067223 */ /* 0x040fe20000000006 */
[----:B------:R-:W-:Y:S02]  /*8980*/  HADD2.F32 R53, -RZ, R81.H1_H1 ;  /* 0x30000051ff357230 */ /* 0x000fe40000004100 */
[C---:B------:R-:W-:Y:S01]  /*8990*/  FFMA R7, R49.reuse, R48, R7 ;  /* 0x0000003031077223 */ /* 0x040fe20000000007 */
[C---:B------:R-:W-:Y:S01]  /*89a0*/  FFMA R8, R49.reuse, R50, R8 ;  /* 0x0000003231087223 */ /* 0x040fe20000000008 */
[C---:B------:R-:W-:Y:S01]  /*89b0*/  FFMA R9, R49.reuse, R51, R9 ;  /* 0x0000003331097223 */ /* 0x040fe20000000009 */
[----:B------:R-:W-:Y:S01]  /*89c0*/  FFMA R10, R49, R52, R10 ;  /* 0x00000034310a7223 */ /* 0x000fe2000000000a */
[--C-:B------:R-:W-:Y:S01]  /*89d0*/  HADD2.F32 R48, -RZ, R74.reuse.H0_H0 ;  /* 0x2000004aff307230 */ /* 0x100fe20000004100 */
[----:B------:R-:W-:Y:S01]  /*89e0*/  F2FP.SATFINITE.E4M3.F32.PACK_AB_MERGE_C R77, R7, R6, RZ ;  /* 0x00000006074d723e */ /* 0x000fe200048070ff */
[C---:B------:R-:W-:Y:S01]  /*89f0*/  FMUL R7, R47.reuse, R24 ;  /* 0x000000182f077220 */ /* 0x040fe20000400000 */
[C---:B------:R-:W-:Y:S01]  /*8a00*/  FMUL R24, R47.reuse, R29 ;  /* 0x0000001d2f187220 */ /* 0x040fe20000400000 */
[C---:B------:R-:W-:Y:S01]  /*8a10*/  FMUL R29, R47.reuse, R34 ;  /* 0x000000222f1d7220 */ /* 0x040fe20000400000 */
[----:B------:R-:W-:Y:S02]  /*8a20*/  HADD2.F32 R74, -RZ, R74.H1_H1 ;  /* 0x3000004aff4a7230 */ /* 0x000fe40000004100 */
[C---:B------:R-:W-:Y:S01]  /*8a30*/  FMUL R11, R47.reuse, R11 ;  /* 0x0000000b2f0b7220 */ /* 0x040fe20000400000 */
[--C-:B------:R-:W-:Y:S02]  /*8a40*/  HADD2.F32 R56, -RZ, R82.reuse.H0_H0 ;  /* 0x20000052ff387230 */ /* 0x100fe40000004100 */
[----:B------:R-:W-:Y:S01]  /*8a50*/  FMUL R14, R47, R14 ;  /* 0x0000000e2f0e7220 */ /* 0x000fe20000400000 */
[----:B------:R-:W-:Y:S02]  /*8a60*/  HADD2.F32 R57, -RZ, R82.H1_H1 ;  /* 0x30000052ff397230 */ /* 0x000fe40000004100 */
[C---:B------:R-:W-:Y:S01]  /*8a70*/  FFMA R11, R49.reuse, R53, R11 ;  /* 0x00000035310b7223 */ /* 0x040fe2000000000b */
[----:B------:R-:W-:Y:S01]  /*8a80*/  F2FP.F16.E4M3.UNPACK_B R86, R86.H1 ;  /* 0x00000056ff56723e */ /* 0x000fe200030006ff */
[C---:B------:R-:W-:Y:S01]  /*8a90*/  FFMA R12, R49.reuse, R54, R12 ;  /* 0x00000036310c7223 */ /* 0x040fe2000000000c */
[C---:B------:R-:W-:Y:S01]  /*8aa0*/  FFMA R13, R49.reuse, R55, R13 ;  /* 0x00000037310d7223 */ /* 0x040fe2000000000d */
[----:B------:R-:W-:Y:S01]  /*8ab0*/  F2FP.F16.E4M3.UNPACK_B R87, R87.H1 ;  /* 0x00000057ff57723e */ /* 0x000fe200030006ff */
[----:B------:R-:W-:Y:S01]  /*8ac0*/  FFMA R14, R49, R56, R14 ;  /* 0x00000038310e7223 */ /* 0x000fe2000000000e */
[----:B------:R-:W-:Y:S01]  /*8ad0*/  F2FP.SATFINITE.E4M3.F32.PACK_AB_MERGE_C R10, R11, R10, RZ ;  /* 0x0000000a0b0a723e */ /* 0x000fe200048070ff */
[C---:B------:R-:W-:Y:S01]  /*8ae0*/  FMUL R15, R47.reuse, R15 ;  /* 0x0000000f2f0f7220 */ /* 0x040fe20000400000 */
[--C-:B------:R-:W-:Y:S02]  /*8af0*/  HADD2.F32 R60, -RZ, R83.reuse.H0_H0 ;  /* 0x20000053ff3c7230 */ /* 0x100fe40000004100 */
[----:B------:R-:W-:Y:S01]  /*8b00*/  FMUL R18, R47, R18 ;  /* 0x000000122f127220 */ /* 0x000fe20000400000 */
[----:B------:R-:W-:Y:S02]  /*8b10*/  HADD2.F32 R61, -RZ, R83.H1_H1 ;  /* 0x30000053ff3d7230 */ /* 0x000fe40000004100 */
[----:B------:R-:W-:Y:S01]  /*8b20*/  FFMA R15, R49, R57, R15 ;  /* 0x00000039310f7223 */ /* 0x000fe2000000000f */
[----:B------:R-:W-:Y:S01]  /*8b30*/  IADD3 R45, PT, PT, R45, 0x1, RZ ;  /* 0x000000012d2d7810 */ /* 0x000fe20007ffe0ff */
[C---:B------:R-:W-:Y:S01]  /*8b40*/  FFMA R16, R49.reuse, R58, R16 ;  /* 0x0000003a31107223 */ /* 0x040fe20000000010 */
        /* <DEDUP_REMOVED lines=8> */
[C---:B------:R-:W-:Y:S01]  /*8bd0*/  FFMA R0, R49.reuse, R62, R0 ;  /* 0x0000003e31007223 */ /* 0x040fe20000000000 */
[C---:B------:R-:W-:Y:S01]  /*8be0*/  FFMA R2, R49.reuse, R63, R2 ;  /* 0x0000003f31027223 */ /* 0x040fe20000000002 */
[--C-:B------:R-:W-:Y:S02]  /*8bf0*/  HADD2.F32 R68, -RZ, R85.reuse.H0_H0 ;  /* 0x20000055ff447230 */ /* 0x100fe40000004100 */
[----:B------:R-:W-:Y:S01]  /*8c00*/  FFMA R3, R49, R64, R3 ;  /* 0x0000004031037223 */ /* 0x000fe20000000003 */
[----:B------:R-:W-:Y:S02]  /*8c10*/  HADD2.F32 R69, -RZ, R85.H1_H1 ;  /* 0x30000055ff457230 */ /* 0x000fe40000004100 */
[C---:B------:R-:W-:Y:S01]  /*8c20*/  FMUL R21, R47.reuse, R26 ;  /* 0x0000001a2f157220 */ /* 0x040fe20000400000 */
[----:B------:R-:W-:Y:S01]  /*8c30*/  FMUL R22, R47, R27 ;  /* 0x0000001b2f167220 */ /* 0x000fe20000400000 */
[C---:B------:R-:W-:Y:S01]  /*8c40*/  FFMA R6, R49.reuse, R65, R6 ;  /* 0x0000004131067223 */ /* 0x040fe20000000006 */
[----:B------:R-:W-:Y:S01]  /*8c50*/  FFMA R7, R49, R66, R7 ;  /* 0x0000004231077223 */ /* 0x000fe20000000007 */
[----:B------:R-:W-:Y:S01]  /*8c60*/  FMUL R23, R47, R28 ;  /* 0x0000001c2f177220 */ /* 0x000fe20000400000 */
[C---:B------:R-:W-:Y:S01]  /*8c70*/  FFMA R20, R49.reuse, R67, R20 ;  /* 0x0000004331147223 */ /* 0x040fe20000000014 */
[--C-:B------:R-:W-:Y:S02]  /*8c80*/  HADD2.F32 R72, -RZ, R86.reuse.H0_H0 ;  /* 0x20000056ff487230 */ /* 0x100fe40000004100 */
[C---:B------:R-:W-:Y:S01]  /*8c90*/  FFMA R21, R49.reuse, R68, R21 ;  /* 0x0000004431157223 */ /* 0x040fe20000000015 */
[----:B------:R-:W-:Y:S02]  /*8ca0*/  HADD2.F32 R73, -RZ, R86.H1_H1 ;  /* 0x30000056ff497230 */ /* 0x000fe40000004100 */
[----:B------:R-:W-:Y:S01]  /*8cb0*/  FFMA R22, R49, R69, R22 ;  /* 0x0000004531167223 */ /* 0x000fe20000000016 */
[C---:B------:R-:W-:Y:S01]  /*8cc0*/  FMUL R26, R47.reuse, R31 ;  /* 0x0000001f2f1a7220 */ /* 0x040fe20000400000 */
[----:B------:R-:W-:Y:S01]  /*8cd0*/  FMUL R27, R47, R32 ;  /* 0x000000202f1b7220 */ /* 0x000fe20000400000 */
[----:B------:R-:W-:Y:S01]  /*8ce0*/  FFMA R23, R49, R70, R23 ;  /* 0x0000004631177223 */ /* 0x000fe20000000017 */
[----:B------:R-:W-:Y:S01]  /*8cf0*/  FMUL R28, R47, R33 ;  /* 0x000000212f1c7220 */ /* 0x000fe20000400000 */
[C---:B------:R-:W-:Y:S01]  /*8d00*/  FFMA R24, R49.reuse, R71, R24 ;  /* 0x0000004731187223 */ /* 0x040fe20000000018 */
[--C-:B------:R-:W-:Y:S02]  /*8d10*/  HADD2.F32 R75, -RZ, R87.reuse.H0_H0 ;  /* 0x20000057ff4b7230 */ /* 0x100fe40000004100 */
[C---:B------:R-:W-:Y:S01]  /*8d20*/  FFMA R25, R49.reuse, R72, R25 ;  /* 0x0000004831197223 */ /* 0x040fe20000000019 */
[----:B------:R-:W-:Y:S02]  /*8d30*/  HADD2.F32 R76, -RZ, R87.H1_H1 ;  /* 0x30000057ff4c7230 */ /* 0x000fe40000004100 */
[----:B------:R-:W-:Y:S01]  /*8d40*/  FFMA R26, R49, R73, R26 ;  /* 0x00000049311a7223 */ /* 0x000fe2000000001a */
[----:B------:R-:W-:Y:S01]  /*8d50*/  F2FP.SATFINITE.E4M3.F32.PACK_AB_MERGE_C R14, R15, R14, RZ ;  /* 0x0000000e0f0e723e */ /* 0x000fe200048070ff */
[----:B------:R-:W-:Y:S01]  /*8d60*/  FFMA R27, R49, R48, R27 ;  /* 0x00000030311b7223 */ /* 0x000fe2000000001b */
[----:B------:R-:W-:Y:S01]  /*8d70*/  F2FP.SATFINITE.E4M3.F32.PACK_AB_MERGE_C R18, R19, R18, RZ ;  /* 0x000000121312723e */ /* 0x000fe200048070ff */
[C---:B------:R-:W-:Y:S01]  /*8d80*/  FFMA R28, R49.reuse, R74, R28 ;  /* 0x0000004a311c7223 */ /* 0x040fe2000000001c */
[C---:B------:R-:W-:Y:S01]  /*8d90*/  FFMA R29, R49.reuse, R75, R29 ;  /* 0x0000004b311d7223 */ /* 0x040fe2000000001d */
[----:B------:R-:W-:Y:S01]  /*8da0*/  FFMA R30, R49, R76, R30 ;  /* 0x0000004c311e7223 */ /* 0x000fe2000000001e */
[----:B------:R-:W-:Y:S02]  /*8db0*/  F2FP.SATFINITE.E4M3.F32.PACK_AB_MERGE_C R32, R5, R4, R77 ;  /* 0x000000040520723e */ /* 0x000fe4000480704d */
[----:B------:R-:W-:Y:S02]  /*8dc0*/  F2FP.SATFINITE.E4M3.F32.PACK_AB_MERGE_C R33, R9, R8, R10 ;  /* 0x000000080921723e */ /* 0x000fe4000480700a */
        /* <DEDUP_REMOVED lines=10> */
[----:B------:R-:W-:Y:S05]  /*8e70*/  F2FP.SATFINITE.E4M3.F32.PACK_AB_MERGE_C R7, R28, R27, R29 ;  /* 0x0000001b1c07723e */ /* 0x000fea000480701d */
        /* <DEDUP_REMOVED lines=18> */
.L_x_124:
[----:B------:R-:W-:Y:S05]  /*8fa0*/  BSYNC.RECONVERGENT B0 ;  /* 0x0000000000007941 */ /* 0x000fea0003800200 */
.L_x_123:
[----:B------:R-:W-:Y:S01]  /*8fb0*/  BAR.SYNC.DEFER_BLOCKING 0x1, 0x80 ;  /* 0x0042000000007b1d */ /* 0x000fe20000010000 */
[----:B------:R-:W-:Y:S01]  /*8fc0*/  ISETP.NE.AND P2, PT, R111, RZ, PT ;  /* 0x000000ff6f00720c */ /* 0x000fe20003f45270 */
[----:B------:R-:W-:Y:S01]  /*8fd0*/  IMAD.IADD R14, R43, 0x1, R94 ;  /* 0x000000012b0e7824 */ /* 0x000fe200078e025e */
[----:B------:R-:W-:Y:S01]  /*8fe0*/  ISETP.NE.AND P0, PT, R112, 0x2, PT ;  /* 0x000000027000780c */ /* 0x000fe20003f05270 */
[----:B------:R-:W-:Y:S01]  /*8ff0*/  IMAD.IADD R15, R44, 0x1, R95 ;  /* 0x000000012c0f7824 */ /* 0x000fe200078e025f */
[----:B------:R-:W-:Y:S02]  /*9000*/  ISETP.NE.AND P1, PT, R45, 0x4, PT ;  /* 0x000000042d00780c */ /* 0x000fe40003f25270 */
[----:B------:R-:W-:Y:S02]  /*9010*/  SEL R2, RZ, 0x1, P0 ;  /* 0x00000001ff027807 */ /* 0x000fe40000000000 */
[----:B------:R-:W-:Y:S02]  /*9020*/  SEL R0, RZ, 0x1, P1 ;  /* 0x00000001ff007807 */ /* 0x000fe40000800000 */
[----:B------:R-:W-:Y:S02]  /*9030*/  LOP3.LUT R106, R106, R2, RZ, 0x3c, !PT ;  /* 0x000000026a6a7212 */ /* 0x000fe400078e3cff */
[----:B------:R-:W-:Y:S02]  /*9040*/  LOP3.LUT R107, R107, R0, RZ, 0x3c, !PT ;  /* 0x000000006b6b7212 */ /* 0x000fe400078e3cff */
[----:B------:R-:W-:Y:S02]  /*9050*/  @P2 R2UR UR36, R103 ;  /* 0x00000000672422ca */ /* 0x000fe400000e0000 */
[----:B------:R-:W-:Y:S02]  /*9060*/  SEL R112, R112, RZ, P0 ;  /* 0x000000ff70707207 */ /* 0x000fe40000000000 */
[----:B------:R-:W-:Y:S01]  /*9070*/  SEL R45, R45, RZ, P1 ;  /* 0x000000ff2d2d7207 */ /* 0x000fe20000800000 */
[----:B------:R-:W-:Y:S10]  /*9080*/  @P2 BRA `(.L_x_125) ;  /* 0xffffffbc00382947 */ /* 0x000ff4000383ffff */
[----:B------:R-:W-:Y:S05]  /*9090*/  EXIT ;  /* 0x000000000000794d */ /* 0x000fea0003800000 */
.L_x_19:
[----:B--2---:R2:W1:Y:S02]  /*90a0*/  SYNCS.PHASECHK.TRANS64.TRYWAIT P0, [R2+URZ+0x110], R3 ;  /* 0x00011003020075a7 */ /* 0x00446400080011ff */
[----:B-1----:R-:W-:Y:S05]  /*90b0*/  @!P0 NANOSLEEP.SYNCS 0x989680 ;  /* 0x009896800000895d */ /* 0x002fea0003900000 */
[----:B------:R-:W1:Y:S02]  /*90c0*/  @!P0 SYNCS.PHASECHK.TRANS64 P0, [R2+URZ+0x110], R3 ;  /* 0x00011003020085a7 */ /* 0x000e6400080010ff */
[----:B-1----:R-:W-:Y:S05]  /*90d0*/  @!P0 BRA `(.L_x_19) ;  /* 0xfffffffc00f08947 */ /* 0x002fea000383ffff */
[----:B------:R-:W-:Y:S05]  /*90e0*/  BRA `(.L_x_126) ;  /* 0xffffff8400447947 */ /* 0x000fea000383ffff */
.L_x_22:
[----:B-1----:R-:W-:-:S07]  /*90f0*/  MOV R2, UR33 ;  /* 0x0000002100027c02 */ /* 0x002fce0008000f00 */
.L_x_127:
[----:B-1----:R1:W2:Y:S02]  /*9100*/  SYNCS.PHASECHK.TRANS64.TRYWAIT P0, [R2+URZ+0x28], R4 ;  /* 0x00002804020075a7 */ /* 0x0022a400080011ff */
[----:B--2---:R-:W-:Y:S05]  /*9110*/  @!P0 NANOSLEEP.SYNCS 0x989680 ;  /* 0x009896800000895d */ /* 0x004fea0003900000 */
[----:B------:R-:W2:Y:S02]  /*9120*/  @!P0 SYNCS.PHASECHK.TRANS64 P0, [R2+URZ+0x28], R4 ;  /* 0x00002804020085a7 */ /* 0x000ea400080010ff */
[----:B--2---:R-:W-:Y:S05]  /*9130*/  @!P0 BRA `(.L_x_127) ;  /* 0xfffffffc00f08947 */ /* 0x004fea000383ffff */
[----:B------:R-:W-:Y:S05]  /*9140*/  BRA `(.L_x_21) ;  /* 0xffffff8400947947 */ /* 0x000fea000383ffff */
.L_x_28:
[----:B-1----:R-:W-:-:S07]  /*9150*/  MOV R2, UR17 ;  /* 0x0000001100027c02 */ /* 0x002fce0008000f00 */
.L_x_128:
[----:B-1----:R1:W2:Y:S02]  /*9160*/  SYNCS.PHASECHK.TRANS64.TRYWAIT P0, [R2+URZ+0x28], R4 ;  /* 0x00002804020075a7 */ /* 0x0022a400080011ff */
[----:B--2---:R-:W-:Y:S05]  /*9170*/  @!P0 NANOSLEEP.SYNCS 0x989680 ;  /* 0x009896800000895d */ /* 0x004fea0003900000 */
[----:B------:R-:W2:Y:S02]  /*9180*/  @!P0 SYNCS.PHASECHK.TRANS64 P0, [R2+URZ+0x28], R4 ;  /* 0x00002804020085a7 */ /* 0x000ea400080010ff */
[----:B--2---:R-:W-:Y:S05]  /*9190*/  @!P0 BRA `(.L_x_128) ;  /* 0xfffffffc00f08947 */ /* 0x004fea000383ffff */
[----:B------:R-:W-:Y:S05]  /*91a0*/  BRA `(.L_x_27) ;  /* 0xffffff88003c7947 */ /* 0x000fea000383ffff */
.L_x_32:
[----:B-1----:R1:W2:Y:S02]  /*91b0*/  SYNCS.PHASECHK.TRANS64.TRYWAIT P0, [R2+URZ+0xa0], R3 ;  /* 0x0000a003020075a7 */ /* 0x0022a400080011ff */
[----:B--2---:R-:W-:Y:S05]  /*91c0*/  @!P0 NANOSLEEP.SYNCS 0x989680 ;  /* 0x009896800000895d */ /* 0x004fea0003900000 */
[----:B------:R-:W2:Y:S02]  /*91d0*/  @!P0 SYNCS.PHASECHK.TRANS64 P0, [R2+URZ+0xa0], R3 ;  /* 0x0000a003020085a7 */ /* 0x000ea400080010ff */
[----:B--2---:R-:W-:Y:S05]  /*91e0*/  @!P0 BRA `(.L_x_32) ;  /* 0xfffffffc00f08947 */ /* 0x004fea000383ffff */
[----:B------:R-:W-:Y:S05]  /*91f0*/  BRA `(.L_x_129) ;  /* 0xffffff8800cc7947 */ /* 0x000fea000383ffff */
.L_x_36:
[----:B----4-:R-:W-:-:S07]  /*9200*/  MOV R0, UR5 ;  /* 0x0000000500007c02 */ /* 0x010fce0008000f00 */
.L_x_130:
[----:B-1----:R1:W2:Y:S02]  /*9210*/  SYNCS.PHASECHK.TRANS64.TRYWAIT P0, [R0+URZ], R2 ;  /* 0x00000002000075a7 */ /* 0x0022a400080011ff */
[----:B--2---:R-:W-:Y:S05]  /*9220*/  @!P0 NANOSLEEP.SYNCS 0x989680 ;  /* 0x009896800000895d */ /* 0x004fea0003900000 */
[----:B------:R-:W2:Y:S02]  /*9230*/  @!P0 SYNCS.PHASECHK.TRANS64 P0, [R0+URZ], R2 ;  /* 0x00000002000085a7 */ /* 0x000ea400080010ff */
[----:B--2---:R-:W-:Y:S05]  /*9240*/  @!P0 BRA `(.L_x_130) ;  /* 0xfffffffc00f08947 */ /* 0x004fea000383ffff */
[----:B------:R-:W-:Y:S05]  /*9250*/  BRA `(.L_x_131) ;  /* 0xffffff90003c7947 */ /* 0x000fea000383ffff */
.L_x_37:
[----:B----4-:R-:W-:-:S07]  /*9260*/  MOV R0, UR5 ;  /* 0x0000000500007c02 */ /* 0x010fce0008000f00 */
.L_x_132:
[----:B-1----:R1:W2:Y:S02]  /*9270*/  SYNCS.PHASECHK.TRANS64.TRYWAIT P0, [R0+URZ], R3 ;  /* 0x00000003000075a7 */ /* 0x0022a400080011ff */
[----:B--2---:R-:W-:Y:S05]  /*9280*/  @!P0 NANOSLEEP.SYNCS 0x989680 ;  /* 0x009896800000895d */ /* 0x004fea0003900000 */
[----:B------:R-:W2:Y:S02]  /*9290*/  @!P0 SYNCS.PHASECHK.TRANS64 P0, [R0+URZ], R3 ;  /* 0x00000003000085a7 */ /* 0x000ea400080010ff */
[----:B--2---:R-:W-:Y:S05]  /*92a0*/  @!P0 BRA `(.L_x_132) ;  /* 0xfffffffc00f08947 */ /* 0x004fea000383ffff */
[----:B------:R-:W-:Y:S05]  /*92b0*/  BRA `(.L_x_133) ;  /* 0xffffff9000487947 */ /* 0x000fea000383ffff */
.L_x_38:
[----:B----4-:R-:W-:-:S07]  /*92c0*/  MOV R0, UR5 ;  /* 0x0000000500007c02 */ /* 0x010fce0008000f00 */
.L_x_134:
[----:B-1----:R1:W2:Y:S02]  /*92d0*/  SYNCS.PHASECHK.TRANS64.TRYWAIT P0, [R0+URZ], R3 ;  /* 0x00000003000075a7 */ /* 0x0022a400080011ff */
[----:B--2---:R-:W-:Y:S05]  /*92e0*/  @!P0 NANOSLEEP.SYNCS 0x989680 ;  /* 0x009896800000895d */ /* 0x004fea0003900000 */
[----:B------:R-:W2:Y:S02]  /*92f0*/  @!P0 SYNCS.PHASECHK.TRANS64 P0, [R0+URZ], R3 ;  /* 0x00000003000085a7 */ /* 0x000ea400080010ff */
[----:B--2---:R-:W-:Y:S05]  /*9300*/  @!P0 BRA `(.L_x_134) ;  /* 0xfffffffc00f08947 */ /* 0x004fea000383ffff */
[----:B------:R-:W-:Y:S05]  /*9310*/  BRA `(.L_x_135) ;  /* 0xffffff9000547947 */ /* 0x000fea000383ffff */
.L_x_39:
[----:B----4-:R-:W-:-:S07]  /*9320*/  MOV R0, UR5 ;  /* 0x0000000500007c02 */ /* 0x010fce0008000f00 */
.L_x_136:
[----:B-1----:R1:W2:Y:S02]  /*9330*/  SYNCS.PHASECHK.TRANS64.TRYWAIT P0, [R0+URZ], R3 ;  /* 0x00000003000075a7 */ /* 0x0022a400080011ff */
[----:B--2---:R-:W-:Y:S05]  /*9340*/  @!P0 NANOSLEEP.SYNCS 0x989680 ;  /* 0x009896800000895d */ /* 0x004fea0003900000 */
[----:B------:R-:W2:Y:S02]  /*9350*/  @!P0 SYNCS.PHASECHK.TRANS64 P0, [R0+URZ], R3 ;  /* 0x00000003000085a7 */ /* 0x000ea400080010ff */
[----:B--2---:R-:W-:Y:S05]  /*9360*/  @!P0 BRA `(.L_x_136) ;  /* 0xfffffffc00f08947 */ /* 0x004fea000383ffff */
[----:B------:R-:W-:Y:S05]  /*9370*/  BRA `(.L_x_137) ;  /* 0xffffff9000607947 */ /* 0x000fea000383ffff */
.L_x_42:
[----:B-1----:R1:W2:Y:S02]  /*9380*/  SYNCS.PHASECHK.TRANS64.TRYWAIT P0, [R0+URZ+0x100], R4 ;  /* 0x00010004000075a7 */ /* 0x0022a400080011ff */
[----:B--2---:R-:W-:Y:S05]  /*9390*/  @!P0 NANOSLEEP.SYNCS 0x989680 ;  /* 0x009896800000895d */ /* 0x004fea0003900000 */
[----:B------:R-:W2:Y:S02]  /*93a0*/  @!P0 SYNCS.PHASECHK.TRANS64 P0, [R0+URZ+0x100], R4 ;  /* 0x00010004000085a7 */ /* 0x000ea400080010ff */
[----:B--2---:R-:W-:Y:S05]  /*93b0*/  @!P0 BRA `(.L_x_42) ;  /* 0xfffffffc00f08947 */ /* 0x004fea000383ffff */
[----:B------:R-:W-:Y:S05]  /*93c0*/  BRA `(.L_x_138) ;  /* 0xffffff9000bc7947 */ /* 0x000fea000383ffff */
.L_x_43:
[----:B------:R-:W-:-:S07]  /*93d0*/  MOV R0, UR5 ;  /* 0x0000000500007c02 */ /* 0x000fce0008000f00 */
.L_x_139:
[----:B-1----:R1:W2:Y:S02]  /*93e0*/  SYNCS.PHASECHK.TRANS64.TRYWAIT P0, [R0+URZ+0xb0], R5 ;  /* 0x0000b005000075a7 */ /* 0x0022a400080011ff */
[----:B--2---:R-:W-:Y:S05]  /*93f0*/  @!P0 NANOSLEEP.SYNCS 0x989680 ;  /* 0x009896800000895d */ /* 0x004fea0003900000 */
[----:B------:R-:W2:Y:S02]  /*9400*/  @!P0 SYNCS.PHASECHK.TRANS64 P0, [R0+URZ+0xb0], R5 ;  /* 0x0000b005000085a7 */ /* 0x000ea400080010ff */
[----:B--2---:R-:W-:Y:S05]  /*9410*/  @!P0 BRA `(.L_x_139) ;  /* 0xfffffffc00f08947 */ /* 0x004fea000383ffff */
[----:B------:R-:W-:Y:S05]  /*9420*/  BRA `(.L_x_140) ;  /* 0xffffff9000cc7947 */ /* 0x000fea000383ffff */
.L_x_44:
[----:B-1----:R1:W2:Y:S02]  /*9430*/  SYNCS.PHASECHK.TRANS64.TRYWAIT P1, [R0+URZ+0xa0], R4 ;  /* 0x0000a004000075a7 */ /* 0x0022a400080211ff */
[----:B--2---:R-:W-:Y:S05]  /*9440*/  @!P1 NANOSLEEP.SYNCS 0x989680 ;  /* 0x009896800000995d */ /* 0x004fea0003900000 */
[----:B------:R-:W2:Y:S02]  /*9450*/  @!P1 SYNCS.PHASECHK.TRANS64 P1, [R0+URZ+0xa0], R4 ;  /* 0x0000a004000095a7 */ /* 0x000ea400080210ff */
[----:B--2---:R-:W-:Y:S05]  /*9460*/  @!P1 BRA `(.L_x_44) ;  /* 0xfffffffc00f09947 */ /* 0x004fea000383ffff */
[----:B------:R-:W-:Y:S05]  /*9470*/  BRA `(.L_x_141) ;  /* 0xffffff9000fc7947 */ /* 0x000fea000383ffff */
.L_x_47:
[----:B------:R-:W-:-:S07]  /*9480*/  MOV R0, UR5 ;  /* 0x0000000500007c02 */ /* 0x000fce0008000f00 */
.L_x_142:
[----:B-1----:R1:W2:Y:S02]  /*9490*/  SYNCS.PHASECHK.TRANS64.TRYWAIT P0, [R0+URZ+0xb0], R2 ;  /* 0x0000b002000075a7 */ /* 0x0022a400080011ff */
[----:B--2---:R-:W-:Y:S05]  /*94a0*/  @!P0 NANOSLEEP.SYNCS 0x989680 ;  /* 0x009896800000895d */ /* 0x004fea0003900000 */
[----:B------:R-:W2:Y:S02]  /*94b0*/  @!P0 SYNCS.PHASECHK.TRANS64 P0, [R0+URZ+0xb0], R2 ;  /* 0x0000b002000085a7 */ /* 0x000ea400080010ff */
[----:B--2---:R-:W-:Y:S05]  /*94c0*/  @!P0 BRA `(.L_x_142) ;  /* 0xfffffffc00f08947 */ /* 0x004fea000383ffff */
[----:B------:R-:W-:Y:S05]  /*94d0*/  BRA `(.L_x_46) ;  /* 0xffffff9400507947 */ /* 0x000fea000383ffff */
.L_x_54:
[----:B-1----:R1:W2:Y:S02]  /*94e0*/  SYNCS.PHASECHK.TRANS64.TRYWAIT P1, [R0+URZ+0xa0], R2 ;  /* 0x0000a002000075a7 */ /* 0x0022a400080211ff */
[----:B--2---:R-:W-:Y:S05]  /*94f0*/  @!P1 NANOSLEEP.SYNCS 0x989680 ;  /* 0x009896800000995d */ /* 0x004fea0003900000 */
[----:B------:R-:W2:Y:S02]  /*9500*/  @!P1 SYNCS.PHASECHK.TRANS64 P1, [R0+URZ+0xa0], R2 ;  /* 0x0000a002000095a7 */ /* 0x000ea400080210ff */
[----:B--2---:R-:W-:Y:S05]  /*9510*/  @!P1 BRA `(.L_x_54) ;  /* 0xfffffffc00f09947 */ /* 0x004fea000383ffff */
[----:B------:R-:W-:Y:S05]  /*9520*/  BRA `(.L_x_143) ;  /* 0xffffff9800c07947 */ /* 0x000fea000383ffff */
.L_x_55:
[----:B------:R-:W-:-:S07]  /*9530*/  MOV R2, UR7 ;  /* 0x0000000700027c02 */ /* 0x000fce0008000f00 */
.L_x_144:
[----:B-1----:R1:W2:Y:S02]  /*9540*/  SYNCS.PHASECHK.TRANS64.TRYWAIT P0, [R2+URZ+0xe0], R0 ;  /* 0x0000e000020075a7 */ /* 0x0022a400080011ff */
[----:B--2---:R-:W-:Y:S05]  /*9550*/  @!P0 NANOSLEEP.SYNCS 0x989680 ;  /* 0x009896800000895d */ /* 0x004fea0003900000 */
[----:B------:R-:W2:Y:S02]  /*9560*/  @!P0 SYNCS.PHASECHK.TRANS64 P0, [R2+URZ+0xe0], R0 ;  /* 0x0000e000020085a7 */ /* 0x000ea400080010ff */
[----:B--2---:R-:W-:Y:S05]  /*9570*/  @!P0 BRA `(.L_x_144) ;  /* 0xfffffffc00f08947 */ /* 0x004fea000383ffff */
[----:B------:R-:W-:Y:S05]  /*9580*/  BRA `(.L_x_145) ;  /* 0xffffff9c00107947 */ /* 0x000fea000383ffff */
.L_x_58:
[----:B------:R-:W-:Y:S07]  /*9590*/  MOV R0, UR6 ;  /* 0x0000000600007c02 */ /* 0x000fee0008000f00 */
.L_x_146:
[----:B-1----:R1:W2:Y:S02]  /*95a0*/  SYNCS.PHASECHK.TRANS64.TRYWAIT P0, [R0+URZ], R2 ;  /* 0x00000002000075a7 */ /* 0x0022a400080011ff */
[----:B--2---:R-:W-:Y:S05]  /*95b0*/  @!P0 NANOSLEEP.SYNCS 0x989680 ;  /* 0x009896800000895d */ /* 0x004fea0003900000 */
[----:B------:R-:W2:Y:S02]  /*95c0*/  @!P0 SYNCS.PHASECHK.TRANS64 P0, [R0+URZ], R2 ;  /* 0x00000002000085a7 */ /* 0x000ea400080010ff */
[----:B--2---:R-:W-:Y:S05]  /*95d0*/  @!P0 BRA `(.L_x_146) ;  /* 0xfffffffc00f08947 */ /* 0x004fea000383ffff */
[----:B------:R-:W-:Y:S05]  /*95e0*/  BRA `(.L_x_57) ;  /* 0xffffff9c002c7947 */ /* 0x000fea000383ffff */
.L_x_61:
[----:B------:R-:W-:-:S07]  /*95f0*/  MOV R0, UR6 ;  /* 0x0000000600007c02 */ /* 0x000fce0008000f00 */
.L_x_147:
[----:B--2---:R2:W4:Y:S02]  /*9600*/  SYNCS.PHASECHK.TRANS64.TRYWAIT P0, [R0+URZ], R2 ;  /* 0x00000002000075a7 */ /* 0x00452400080011ff */
[----:B----4-:R-:W-:Y:S05]  /*9610*/  @!P0 NANOSLEEP.SYNCS 0x989680 ;  /* 0x009896800000895d */ /* 0x010fea0003900000 */
[----:B------:R-:W4:Y:S02]  /*9620*/  @!P0 SYNCS.PHASECHK.TRANS64 P0, [R0+URZ], R2 ;  /* 0x00000002000085a7 */ /* 0x000f2400080010ff */
[----:B----4-:R-:W-:Y:S05]  /*9630*/  @!P0 BRA `(.L_x_147) ;  /* 0xfffffffc00f08947 */ /* 0x010fea000383ffff */
[----:B------:R-:W-:Y:S05]  /*9640*/  BRA `(.L_x_148) ;  /* 0xffffffa000087947 */ /* 0x000fea000383ffff */
.L_x_62:
[----:B------:R-:W-:-:S07]  /*9650*/  MOV R0, UR6 ;  /* 0x0000000600007c02 */ /* 0x000fce0008000f00 */
.L_x_149:
[----:B-1----:R1:W2:Y:S02]  /*9660*/  SYNCS.PHASECHK.TRANS64.TRYWAIT P0, [R0+URZ], R3 ;  /* 0x00000003000075a7 */ /* 0x0022a400080011ff */
[----:B--2---:R-:W-:Y:S05]  /*9670*/  @!P0 NANOSLEEP.SYNCS 0x989680 ;  /* 0x009896800000895d */ /* 0x004fea0003900000 */
[----:B------:R-:W2:Y:S02]  /*9680*/  @!P0 SYNCS.PHASECHK.TRANS64 P0, [R0+URZ], R3 ;  /* 0x00000003000085a7 */ /* 0x000ea400080010ff */
[----:B--2---:R-:W-:Y:S05]  /*9690*/  @!P0 BRA `(.L_x_149) ;  /* 0xfffffffc00f08947 */ /* 0x004fea000383ffff */
[----:B------:R-:W-:Y:S05]  /*96a0*/  BRA `(.L_x_150) ;  /* 0xffffffa000147947 */ /* 0x000fea000383ffff */
.L_x_63:
[----:B------:R-:W-:-:S07]  /*96b0*/  MOV R0, UR6 ;  /* 0x0000000600007c02 */ /* 0x000fce0008000f00 */
.L_x_151:
[----:B-1----:R1:W2:Y:S02]  /*96c0*/  SYNCS.PHASECHK.TRANS64.TRYWAIT P0, [R0+URZ], R3 ;  /* 0x00000003000075a7 */ /* 0x0022a400080011ff */
[----:B--2---:R-:W-:Y:S05]  /*96d0*/  @!P0 NANOSLEEP.SYNCS 0x989680 ;  /* 0x009896800000895d */ /* 0x004fea0003900000 */
[----:B------:R-:W2:Y:S02]  /*96e0*/  @!P0 SYNCS.PHASECHK.TRANS64 P0, [R0+URZ], R3 ;  /* 0x00000003000085a7 */ /* 0x000ea400080010ff */
[----:B--2---:R-:W-:Y:S05]  /*96f0*/  @!P0 BRA `(.L_x_151) ;  /* 0xfffffffc00f08947 */ /* 0x004fea000383ffff */
[----:B------:R-:W-:Y:S05]  /*9700*/  BRA `(.L_x_152) ;  /* 0xffffffa000207947 */ /* 0x000fea000383ffff */
.L_x_64:
[----:B-1----:R-:W-:-:S07]  /*9710*/  MOV R0, UR7 ;  /* 0x0000000700007c02 */ /* 0x002fce0008000f00 */
.L_x_153:
[----:B-1----:R1:W2:Y:S02]  /*9720*/  SYNCS.PHASECHK.TRANS64.TRYWAIT P0, [R0+URZ], R2 ;  /* 0x00000002000075a7 */ /* 0x0022a400080011ff */
[----:B--2---:R-:W-:Y:S05]  /*9730*/  @!P0 NANOSLEEP.SYNCS 0x989680 ;  /* 0x009896800000895d */ /* 0x004fea0003900000 */
[----:B------:R-:W2:Y:S02]  /*9740*/  @!P0 SYNCS.PHASECHK.TRANS64 P0, [R0+URZ], R2 ;  /* 0x00000002000085a7 */ /* 0x000ea400080010ff */
[----:B--2---:R-:W-:Y:S05]  /*9750*/  @!P0 BRA `(.L_x_153) ;  /* 0xfffffffc00f08947 */ /* 0x004fea000383ffff */
[----:B------:R-:W-:Y:S05]  /*9760*/  BRA `(.L_x_154) ;  /* 0xffffffa0002c7947 */ /* 0x000fea000383ffff */
.L_x_69:
[----:B--2---:R2:W3:Y:S02]  /*9770*/  SYNCS.PHASECHK.TRANS64.TRYWAIT P0, [R0+URZ+0xa0], R2 ;  /* 0x0000a002000075a7 */ /* 0x0044e400080011ff */
[----:B---3--:R-:W-:Y:S05]  /*9780*/  @!P0 NANOSLEEP.SYNCS 0x989680 ;  /* 0x009896800000895d */ /* 0x008fea0003900000 */
[----:B------:R-:W3:Y:S02]  /*9790*/  @!P0 SYNCS.PHASECHK.TRANS64 P0, [R0+URZ+0xa0], R2 ;  /* 0x0000a002000085a7 */ /* 0x000ee400080010ff */
[----:B---3--:R-:W-:Y:S05]  /*97a0*/  @!P0 BRA `(.L_x_69) ;  /* 0xfffffffc00f08947 */ /* 0x008fea000383ffff */
[----:B------:R-:W-:Y:S05]  /*97b0*/  BRA `(.L_x_155) ;  /* 0xffffffa400387947 */ /* 0x000fea000383ffff */
.L_x_72:
[----:B------:R-:W-:Y:S07]  /*97c0*/  MOV R0, UR7 ;  /* 0x0000000700007c02 */ /* 0x000fee0008000f00 */
.L_x_156:
[----:B--2---:R2:W3:Y:S02]  /*97d0*/  SYNCS.PHASECHK.TRANS64.TRYWAIT P0, [R0+URZ+0x98], R2 ;  /* 0x00009802000075a7 */ /* 0x0044e400080011ff */
[----:B---3--:R-:W-:Y:S05]  /*97e0*/  @!P0 NANOSLEEP.SYNCS 0x989680 ;  /* 0x009896800000895d */ /* 0x008fea0003900000 */
[----:B------:R-:W3:Y:S02]  /*97f0*/  @!P0 SYNCS.PHASECHK.TRANS64 P0, [R0+URZ+0x98], R2 ;  /* 0x00009802000085a7 */ /* 0x000ee400080010ff */
[----:B---3--:R-:W-:Y:S05]  /*9800*/  @!P0 BRA `(.L_x_156) ;  /* 0xfffffffc00f08947 */ /* 0x008fea000383ffff */
[----:B------:R-:W-:Y:S05]  /*9810*/  BRA `(.L_x_71) ;  /* 0xffffffa800187947 */ /* 0x000fea000383ffff */
.L_x_75:
[----:B------:R-:W-:Y:S07]  /*9820*/  MOV R0, UR7 ;  /* 0x0000000700007c02 */ /* 0x000fee0008000f00 */
.L_x_157:
[----:B-1----:R1:W2:Y:S02]  /*9830*/  SYNCS.PHASECHK.TRANS64.TRYWAIT P0, [R0+URZ+0x70], R14 ;  /* 0x0000700e000075a7 */ /* 0x0022a400080011ff */
[----:B--2---:R-:W-:Y:S05]  /*9840*/  @!P0 NANOSLEEP.SYNCS 0x989680 ;  /* 0x009896800000895d */ /* 0x004fea0003900000 */
[----:B------:R-:W2:Y:S02]  /*9850*/  @!P0 SYNCS.PHASECHK.TRANS64 P0, [R0+URZ+0x70], R14 ;  /* 0x0000700e000085a7 */ /* 0x000ea400080010ff */
[----:B--2---:R-:W-:Y:S05]  /*9860*/  @!P0 BRA `(.L_x_157) ;  /* 0xfffffffc00f08947 */ /* 0x004fea000383ffff */
[----:B------:R-:W-:Y:S05]  /*9870*/  BRA `(.L_x_158) ;  /* 0xffffffa800907947 */ /* 0x000fea000383ffff */
.L_x_76:
[----:B------:R-:W-:Y:S07]  /*9880*/  MOV R0, UR7 ;  /* 0x0000000700007c02 */ /* 0x000fee0008000f00 */
.L_x_159:
[----:B-1----:R1:W2:Y:S02]  /*9890*/  SYNCS.PHASECHK.TRANS64.TRYWAIT P0, [R0+URZ+0x78], R14 ;  /* 0x0000780e000075a7 */ /* 0x0022a400080011ff */
[----:B--2---:R-:W-:Y:S05]  /*98a0*/  @!P0 NANOSLEEP.SYNCS 0x989680 ;  /* 0x009896800000895d */ /* 0x004fea0003900000 */
[----:B------:R-:W2:Y:S02]  /*98b0*/  @!P0 SYNCS.PHASECHK.TRANS64 P0, [R0+URZ+0x78], R14 ;  /* 0x0000780e000085a7 */ /* 0x000ea400080010ff */
[----:B--2---:R-:W-:Y:S05]  /*98c0*/  @!P0 BRA `(.L_x_159) ;  /* 0xfffffffc00f08947 */ /* 0x004fea000383ffff */
[----:B------:R-:W-:Y:S05]  /*98d0*/  BRA `(.L_x_160) ;  /* 0xffffffa800c87947 */ /* 0x000fea000383ffff */
.L_x_77:
[----:B------:R-:W-:Y:S07]  /*98e0*/  MOV R0, UR7 ;  /* 0x0000000700007c02 */ /* 0x000fee0008000f00 */
.L_x_161:
[----:B-1----:R1:W2:Y:S02]  /*98f0*/  SYNCS.PHASECHK.TRANS64.TRYWAIT P0, [R0+URZ+0x80], R14 ;  /* 0x0000800e000075a7 */ /* 0x0022a400080011ff */
[----:B--2---:R-:W-:Y:S05]  /*9900*/  @!P0 NANOSLEEP.SYNCS 0x989680 ;  /* 0x009896800000895d */ /* 0x004fea0003900000 */
[----:B------:R-:W2:Y:S02]  /*9910*/  @!P0 SYNCS.PHASECHK.TRANS64 P0, [R0+URZ+0x80], R14 ;  /* 0x0000800e000085a7 */ /* 0x000ea400080010ff */
[----:B--2---:R-:W-:Y:S05]  /*9920*/  @!P0 BRA `(.L_x_161) ;  /* 0xfffffffc00f08947 */ /* 0x004fea000383ffff */
[----:B------:R-:W-:Y:S05]  /*9930*/  BRA `(.L_x_162) ;  /* 0xffffffac000c7947 */ /* 0x000fea000383ffff */
.L_x_78:
[----:B------:R-:W-:Y:S07]  /*9940*/  MOV R0, UR7 ;  /* 0x0000000700007c02 */ /* 0x000fee0008000f00 */
.L_x_163:
[----:B-1----:R1:W2:Y:S02]  /*9950*/  SYNCS.PHASECHK.TRANS64.TRYWAIT P0, [R0+URZ+0x88], R14 ;  /* 0x0000880e000075a7 */ /* 0x0022a400080011ff */
[----:B--2---:R-:W-:Y:S05]  /*9960*/  @!P0 NANOSLEEP.SYNCS 0x989680 ;  /* 0x009896800000895d */ /* 0x004fea0003900000 */
[----:B------:R-:W2:Y:S02]  /*9970*/  @!P0 SYNCS.PHASECHK.TRANS64 P0, [R0+URZ+0x88], R14 ;  /* 0x0000880e000085a7 */ /* 0x000ea400080010ff */
[----:B--2---:R-:W-:Y:S05]  /*9980*/  @!P0 BRA `(.L_x_163) ;  /* 0xfffffffc00f08947 */ /* 0x004fea000383ffff */
[----:B------:R-:W-:Y:S05]  /*9990*/  BRA `(.L_x_164) ;  /* 0xffffffac00907947 */ /* 0x000fea000383ffff */
.L_x_80:
[----:B------:R-:W-:-:S07]  /*99a0*/  MOV R0, UR7 ;  /* 0x0000000700007c02 */ /* 0x000fce0008000f00 */
.L_x_165:
[----:B-1----:R1:W3:Y:S02]  /*99b0*/  SYNCS.PHASECHK.TRANS64.TRYWAIT P0, [R0+URZ+0x70], R2 ;  /* 0x00007002000075a7 */ /* 0x0022e400080011ff */
[----:B---3--:R-:W-:Y:S05]  /*99c0*/  @!P0 NANOSLEEP.SYNCS 0x989680 ;  /* 0x009896800000895d */ /* 0x008fea0003900000 */
[----:B------:R-:W3:Y:S02]  /*99d0*/  @!P0 SYNCS.PHASECHK.TRANS64 P0, [R0+URZ+0x70], R2 ;  /* 0x00007002000085a7 */ /* 0x000ee400080010ff */
[----:B---3--:R-:W-:Y:S05]  /*99e0*/  @!P0 BRA `(.L_x_165) ;  /* 0xfffffffc00f08947 */ /* 0x008fea000383ffff */
[----:B------:R-:W-:Y:S05]  /*99f0*/  BRA `(.L_x_166) ;  /* 0xffffffb000007947 */ /* 0x000fea000383ffff */
.L_x_81:
[----:B-1----:R-:W-:-:S07]  /*9a00*/  MOV R0, UR7 ;  /* 0x0000000700007c02 */ /* 0x002fce0008000f00 */
.L_x_167:
[----:B-1----:R1:W3:Y:S02]  /*9a10*/  SYNCS.PHASECHK.TRANS64.TRYWAIT P0, [R0+URZ+0x78], R2 ;  /* 0x00007802000075a7 */ /* 0x0022e400080011ff */
[----:B---3--:R-:W-:Y:S05]  /*9a20*/  @!P0 NANOSLEEP.SYNCS 0x989680 ;  /* 0x009896800000895d */ /* 0x008fea0003900000 */
[----:B------:R-:W3:Y:S02]  /*9a30*/  @!P0 SYNCS.PHASECHK.TRANS64 P0, [R0+URZ+0x78], R2 ;  /* 0x00007802000085a7 */ /* 0x000ee400080010ff */
[----:B---3--:R-:W-:Y:S05]  /*9a40*/  @!P0 BRA `(.L_x_167) ;  /* 0xfffffffc00f08947 */ /* 0x008fea000383ffff */
[----:B------:R-:W-:Y:S05]  /*9a50*/  BRA `(.L_x_168) ;  /* 0xffffffac00f07947 */ /* 0x000fea000383ffff */
.L_x_82:
[----:B-1----:R-:W-:-:S07]  /*9a60*/  MOV R0, UR7 ;  /* 0x0000000700007c02 */ /* 0x002fce0008000f00 */
.L_x_169:
[----:B-1----:R1:W3:Y:S02]  /*9a70*/  SYNCS.PHASECHK.TRANS64.TRYWAIT P0, [R0+URZ+0x80], R2 ;  /* 0x00008002000075a7 */ /* 0x0022e400080011ff */
[----:B---3--:R-:W-:Y:S05]  /*9a80*/  @!P0 NANOSLEEP.SYNCS 0x989680 ;  /* 0x009896800000895d */ /* 0x008fea0003900000 */
[----:B------:R-:W3:Y:S02]  /*9a90*/  @!P0 SYNCS.PHASECHK.TRANS64 P0, [R0+URZ+0x80], R2 ;  /* 0x00008002000085a7 */ /* 0x000ee400080010ff */
[----:B---3--:R-:W-:Y:S05]  /*9aa0*/  @!P0 BRA `(.L_x_169) ;  /* 0xfffffffc00f08947 */ /* 0x008fea000383ffff */
[----:B------:R-:W-:Y:S05]  /*9ab0*/  BRA `(.L_x_170) ;  /* 0xffffffac00e07947 */ /* 0x000fea000383ffff */
.L_x_84:
[----:B--2---:R2:W4:Y:S02]  /*9ac0*/  SYNCS.PHASECHK.TRANS64.TRYWAIT P0, [R0+URZ+0xa0], R2 ;  /* 0x0000a002000075a7 */ /* 0x00452400080011ff */
[----:B----4-:R-:W-:Y:S05]  /*9ad0*/  @!P0 NANOSLEEP.SYNCS 0x989680 ;  /* 0x009896800000895d */ /* 0x010fea0003900000 */
[----:B------:R-:W4:Y:S02]  /*9ae0*/  @!P0 SYNCS.PHASECHK.TRANS64 P0, [R0+URZ+0xa0], R2 ;  /* 0x0000a002000085a7 */ /* 0x000f2400080010ff */
[----:B----4-:R-:W-:Y:S05]  /*9af0*/  @!P0 BRA `(.L_x_84) ;  /* 0xfffffffc00f08947 */ /* 0x010fea000383ffff */
[----:B------:R-:W-:Y:S05]  /*9b00*/  BRA `(.L_x_171) ;  /* 0xffffffb000ac7947 */ /* 0x000fea000383ffff */
.L_x_95:
[----:B-1----:R1:W3:Y:S02]  /*9b10*/  SYNCS.PHASECHK.TRANS64.TRYWAIT P1, [R2+URZ+0x50], R0 ;  /* 0x00005000020075a7 */ /* 0x0022e400080211ff */
[----:B---3--:R-:W-:Y:S05]  /*9b20*/  @!P1 NANOSLEEP.SYNCS 0x989680 ;  /* 0x009896800000995d */ /* 0x008fea0003900000 */
[----:B------:R-:W3:Y:S02]  /*9b30*/  @!P1 SYNCS.PHASECHK.TRANS64 P1, [R2+URZ+0x50], R0 ;  /* 0x00005000020095a7 */ /* 0x000ee400080210ff */
[----:B---3--:R-:W-:Y:S05]  /*9b40*/  @!P1 BRA `(.L_x_95) ;  /* 0xfffffffc00f09947 */ /* 0x008fea000383ffff */
[----:B------:R-:W-:Y:S05]  /*9b50*/  BRA `(.L_x_94) ;  /* 0xffffffbc00c47947 */ /* 0x000fea000383ffff */
.L_x_97:
[----:B-1----:R1:W2:Y:S02]  /*9b60*/  SYNCS.PHASECHK.TRANS64.TRYWAIT P0, [R113+URZ+0xc0], R3 ;  /* 0x0000c003710075a7 */ /* 0x0022a400080011ff */
[----:B--2---:R-:W-:Y:S05]  /*9b70*/  @!P0 NANOSLEEP.SYNCS 0x989680 ;  /* 0x009896800000895d */ /* 0x004fea0003900000 */
[----:B------:R-:W2:Y:S02]  /*9b80*/  @!P0 SYNCS.PHASECHK.TRANS64 P0, [R113+URZ+0xc0], R3 ;  /* 0x0000c003710085a7 */ /* 0x000ea400080010ff */
[----:B--2---:R-:W-:Y:S05]  /*9b90*/  @!P0 BRA `(.L_x_97) ;  /* 0xfffffffc00f08947 */ /* 0x004fea000383ffff */
[----:B------:R-:W-:Y:S05]  /*9ba0*/  BRA `(.L_x_96) ;  /* 0xffffffc000187947 */ /* 0x000fea000383ffff */
.L_x_105:
[----:B--2---:R2:W3:Y:S02]  /*9bb0*/  SYNCS.PHASECHK.TRANS64.TRYWAIT P0, [R0+URZ+0x50], R3 ;  /* 0x00005003000075a7 */ /* 0x0044e400080011ff */
[----:B---3--:R-:W-:Y:S05]  /*9bc0*/  @!P0 NANOSLEEP.SYNCS 0x989680 ;  /* 0x009896800000895d */ /* 0x008fea0003900000 */
[----:B------:R-:W3:Y:S02]  /*9bd0*/  @!P0 SYNCS.PHASECHK.TRANS64 P0, [R0+URZ+0x50], R3 ;  /* 0x00005003000085a7 */ /* 0x000ee400080010ff */
[----:B---3--:R-:W-:Y:S05]  /*9be0*/  @!P0 BRA `(.L_x_105) ;  /* 0xfffffffc00f08947 */ /* 0x008fea000383ffff */
[----:B------:R-:W-:Y:S05]  /*9bf0*/  BRA `(.L_x_104) ;  /* 0xffffffcc00087947 */ /* 0x000fea000383ffff */
.L_x_113:
[----:B--2---:R2:W3:Y:S02]  /*9c00*/  SYNCS.PHASECHK.TRANS64.TRYWAIT P0, [R0+URZ+0x50], R4 ;  /* 0x00005004000075a7 */ /* 0x0044e400080011ff */
[----:B---3--:R-:W-:Y:S05]  /*9c10*/  @!P0 NANOSLEEP.SYNCS 0x989680 ;  /* 0x009896800000895d */ /* 0x008fea0003900000 */
[----:B------:R-:W3:Y:S02]  /*9c20*/  @!P0 SYNCS.PHASECHK.TRANS64 P0, [R0+URZ+0x50], R4 ;  /* 0x00005004000085a7 */ /* 0x000ee400080010ff */
[----:B---3--:R-:W-:Y:S05]  /*9c30*/  @!P0 BRA `(.L_x_113) ;  /* 0xfffffffc00f08947 */ /* 0x008fea000383ffff */
[----:B------:R-:W-:Y:S05]  /*9c40*/  BRA `(.L_x_112) ;  /* 0xffffffd8004c7947 */ /* 0x000fea000383ffff */
.L_x_121:
[----:B--2---:R2:W3:Y:S02]  /*9c50*/  SYNCS.PHASECHK.TRANS64.TRYWAIT P0, [R0+URZ+0x50], R4 ;  /* 0x00005004000075a7 */ /* 0x0044e400080011ff */
[----:B---3--:R-:W-:Y:S05]  /*9c60*/  @!P0 NANOSLEEP.SYNCS 0x989680 ;  /* 0x009896800000895d */ /* 0x008fea0003900000 */
[----:B------:R-:W3:Y:S02]  /*9c70*/  @!P0 SYNCS.PHASECHK.TRANS64 P0, [R0+URZ+0x50], R4 ;  /* 0x00005004000085a7 */ /* 0x000ee400080010ff */
[----:B---3--:R-:W-:Y:S05]  /*9c80*/  @!P0 BRA `(.L_x_121) ;  /* 0xfffffffc00f08947 */ /* 0x008fea000383ffff */
[----:B------:R-:W-:Y:S05]  /*9c90*/  BRA `(.L_x_120) ;  /* 0xffffffe4009c7947 */ /* 0x000fea000383ffff */
        .weak           $__internal_0_$__cuda_sm10x_tcgen05_guardrail_trap_col_being_dealloced_not_returned_by_alloc
        .type           $__internal_0_$__cuda_sm10x_tcgen05_guardrail_trap_col_being_dealloced_not_returned_by_alloc,@function
        .size           $__internal_0_$__cuda_sm10x_tcgen05_guardrail_trap_col_being_dealloced_not_returned_by_alloc,($__internal_1_$__cuda_sm10x_tcgen05_guardrail_trap_phase_invalid_during_alloc - $__internal_0_$__cuda_sm10x_tcgen05_guardrail_trap_col_being_dealloced_not_returned_by_alloc)
$__internal_0_$__cuda_sm10x_tcgen05_guardrail_trap_col_being_dealloced_not_returned_by_alloc:
[----:B------:R-:W-:Y:S05]  /*9ca0*/  BPT.TRAP 0x1 ;  /* 0x000000040000795c */ /* 0x000fea0000300000 */
[----:B------:R-:W-:-:S04]  /*9cb0*/  HFMA2 R3, -RZ, RZ, 0, 0 ;  /* 0x00000000ff037431 */ /* 0x000fc800000001ff */
[----:B------:R-:W-:Y:S05]  /*9cc0*/  RET.REL.NODEC R2 `(_ZN7cutlass13device_kernelINS_4gemm6kernel13GemmUniversalIN4cute5tupleIJiiiiEEENS1_10collective13CollectiveMmaINS1_35MainloopSm100TmaUmmaWarpSpecializedILi5ELi2ELi4ENS5_IJNS4_1CILi1EEESB_SB_EEEEENS5_IJNSA_ILi64EEENSA_ILi256EEENSA_ILi128EEEEEENS_12float_e4m3_tENS5_IJlSB_lEEESI_SJ_NS4_8TiledMMAINS4_8MMA_AtomIJNS4_10MMA_TraitsINS4_19SM100_MMA_F8F6F4_SSEJSI_SI_fSE_SF_NS4_17integral_constantINS4_4UMMA5MajorELSQ_0EEESR_NSO_INSP_7ScaleInELSS_0EEEST_EEEEEENS4_6LayoutISC_NS5_IJNSA_ILi0EEESX_SX_EEEEENS5_IJNS4_10UnderscoreES10_S10_EEEEENS4_13SM90_TMA_LOADENS4_14ComposedLayoutINS4_7SwizzleILi3ELi4ELi3EEENS4_18smem_ptr_flag_bitsILi8EEENSW_INS5_IJNSA_ILi8EEESG_EEENS5_IJSG_SB_EEEEEEEvNS4_8identityES13_S1D_vS1E_EENS_8epilogue10collective18CollectiveEpilogueINS1G_23Sm100TmaWarpSpecializedILi4ELi2ELi32ELb0ELb0EEEJSH_NS5_IJNSW_ISE_SB_EES1L_EEESI_SJ_SI_SJ_NS1G_6fusion15FusionCallbacksIS1K_NS1N_17LinearCombinationISI_fSI_fLNS_15FloatRoundStyleE2EEESH_S1M_JEEENS4_5SM1004TMEM4LOAD26SM100_TMEM_LOAD_16dp32b32xES13_NS14_INS15_ILi2ELi4ELi3EEES18_NSW_INS5_IJS19_SE_EEENS5_IJSE_SB_EEEEEEENS4_39AutoVectorizingCopyWithAssumedAlignmentILi128EEENS4_14SM90_TMA_STOREES21_S23_S23_EEEvvEEEEvNT_6ParamsE) ;  /* 0xffffff6002cc7950 */ /* 0x000fea0003c3ffff */
        .weak           $__internal_1_$__cuda_sm10x_tcgen05_guardrail_trap_phase_invalid_during_alloc
        .type           $__internal_1_$__cuda_sm10x_tcgen05_guardrail_trap_phase_invalid_during_alloc,@function
        .size           $__internal_1_$__cuda_sm10x_tcgen05_guardrail_trap_phase_invalid_during_alloc,($__internal_2_$__cuda_sm10x_tcgen05_guardrail_trap_unallocated_columns_being_dealloced - $__internal_1_$__cuda_sm10x_tcgen05_guardrail_trap_phase_invalid_during_alloc)
$__internal_1_$__cuda_sm10x_tcgen05_guardrail_trap_phase_invalid_during_alloc:
[----:B------:R-:W-:Y:S05]  /*9cd0*/  BPT.TRAP 0x1 ;  /* 0x000000040000795c */ /* 0x000fea0000300000 */
[----:B------:R-:W-:-:S04]  /*9ce0*/  MOV R3, 0x0 ;  /* 0x0000000000037802 */ /* 0x000fc80000000f00 */
[----:B------:R-:W-:Y:S05]  /*9cf0*/  RET.REL.NODEC R2 `(_ZN7cutlass13device_kernelINS_4gemm6kernel13GemmUniversalIN4cute5tupleIJiiiiEEENS1_10collective13CollectiveMmaINS1_35MainloopSm100TmaUmmaWarpSpecializedILi5ELi2ELi4ENS5_IJNS4_1CILi1EEESB_SB_EEEEENS5_IJNSA_ILi64EEENSA_ILi256EEENSA_ILi128EEEEEENS_12float_e4m3_tENS5_IJlSB_lEEESI_SJ_NS4_8TiledMMAINS4_8MMA_AtomIJNS4_10MMA_TraitsINS4_19SM100_MMA_F8F6F4_SSEJSI_SI_fSE_SF_NS4_17integral_constantINS4_4UMMA5MajorELSQ_0EEESR_NSO_INSP_7ScaleInELSS_0EEEST_EEEEEENS4_6LayoutISC_NS5_IJNSA_ILi0EEESX_SX_EEEEENS5_IJNS4_10UnderscoreES10_S10_EEEEENS4_13SM90_TMA_LOADENS4_14ComposedLayoutINS4_7SwizzleILi3ELi4ELi3EEENS4_18smem_ptr_flag_bitsILi8EEENSW_INS5_IJNSA_ILi8EEESG_EEENS5_IJSG_SB_EEEEEEEvNS4_8identityES13_S1D_vS1E_EENS_8epilogue10collective18CollectiveEpilogueINS1G_23Sm100TmaWarpSpecializedILi4ELi2ELi32ELb0ELb0EEEJSH_NS5_IJNSW_ISE_SB_EES1L_EEESI_SJ_SI_SJ_NS1G_6fusion15FusionCallbacksIS1K_NS1N_17LinearCombinationISI_fSI_fLNS_15FloatRoundStyleE2EEESH_S1M_JEEENS4_5SM1004TMEM4LOAD26SM100_TMEM_LOAD_16dp32b32xES13_NS14_INS15_ILi2ELi4ELi3EEES18_NSW_INS5_IJS19_SE_EEENS5_IJSE_SB_EEEEEEENS4_39AutoVectorizingCopyWithAssumedAlignmentILi128EEENS4_14SM90_TMA_STOREES21_S23_S23_EEEvvEEEEvNT_6ParamsE) ;  /* 0xffffff6002c07950 */ /* 0x000fea0003c3ffff */
        .weak           $__internal_2_$__cuda_sm10x_tcgen05_guardrail_trap_unallocated_columns_being_dealloced
        .type           $__internal_2_$__cuda_sm10x_tcgen05_guardrail_trap_unallocated_columns_being_dealloced,@function
        .size           $__internal_2_$__cuda_sm10x_tcgen05_guardrail_trap_unallocated_columns_being_dealloced,(.L_x_173 - $__internal_2_$__cuda_sm10x_tcgen05_guardrail_trap_unallocated_columns_being_dealloced)
$__internal_2_$__cuda_sm10x_tcgen05_guardrail_trap_unallocated_columns_being_dealloced:
[----:B------:R-:W-:Y:S05]  /*9d00*/  BPT.TRAP 0x1 ;  /* 0x000000040000795c */ /* 0x000fea0000300000 */
[----:B------:R-:W-:-:S04]  /*9d10*/  HFMA2 R3, -RZ, RZ, 0, 0 ;  /* 0x00000000ff037431 */ /* 0x000fc800000001ff */
[----:B------:R-:W-:Y:S05]  /*9d20*/  RET.REL.NODEC R2 `(_ZN7cutlass13device_kernelINS_4gemm6kernel13GemmUniversalIN4cute5tupleIJiiiiEEENS1_10collective13CollectiveMmaINS1_35MainloopSm100TmaUmmaWarpSpecializedILi5ELi2ELi4ENS5_IJNS4_1CILi1EEESB_SB_EEEEENS5_IJNSA_ILi64EEENSA_ILi256EEENSA_ILi128EEEEEENS_12float_e4m3_tENS5_IJlSB_lEEESI_SJ_NS4_8TiledMMAINS4_8MMA_AtomIJNS4_10MMA_TraitsINS4_19SM100_MMA_F8F6F4_SSEJSI_SI_fSE_SF_NS4_17integral_constantINS4_4UMMA5MajorELSQ_0EEESR_NSO_INSP_7ScaleInELSS_0EEEST_EEEEEENS4_6LayoutISC_NS5_IJNSA_ILi0EEESX_SX_EEEEENS5_IJNS4_10UnderscoreES10_S10_EEEEENS4_13SM90_TMA_LOADENS4_14ComposedLayoutINS4_7SwizzleILi3ELi4ELi3EEENS4_18smem_ptr_flag_bitsILi8EEENSW_INS5_IJNSA_ILi8EEESG_EEENS5_IJSG_SB_EEEEEEEvNS4_8identityES13_S1D_vS1E_EENS_8epilogue10collective18CollectiveEpilogueINS1G_23Sm100TmaWarpSpecializedILi4ELi2ELi32ELb0ELb0EEEJSH_NS5_IJNSW_ISE_SB_EES1L_EEESI_SJ_SI_SJ_NS1G_6fusion15FusionCallbacksIS1K_NS1N_17LinearCombinationISI_fSI_fLNS_15FloatRoundStyleE2EEESH_S1M_JEEENS4_5SM1004TMEM4LOAD26SM100_TMEM_LOAD_16dp32b32xES13_NS14_INS15_ILi2ELi4ELi3EEES18_NSW_INS5_IJS19_SE_EEENS5_IJSE_SB_EEEEEEENS4_39AutoVectorizingCopyWithAssumedAlignmentILi128EEENS4_14SM90_TMA_STOREES21_S23_S23_EEEvvEEEEvNT_6ParamsE) ;  /* 0xffffff6002b47950 */ /* 0x000fea0003c3ffff */
.L_x_172:
[----:B------:R-:W-:-:S00]  /*9d30*/  BRA `(.L_x_172) ;  /* 0xfffffffc00fc7947 */ /* 0x000fc0000383ffff */
[----:B------:R-:W-:-:S00]  /*9d40*/  NOP ;  /* 0x0000000000007918 */ /* 0x000fc00000000000 */
        /* <DEDUP_REMOVED lines=11> */
.L_x_173:


//--------------------- .nv.global.init           --------------------------
	.section	.nv.global.init,"aw",@progbits
.nv.global.init:
	.type		$str$27,@object
	.size		$str$27,($str$28 - $str$27)
$str$27:
        /*0000*/ 	.byte	0x28, 0x61, 0x64, 0x64, 0x72, 0x65, 0x73, 0x73, 0x20, 0x26, 0x20, 0x6d, 0x61, 0x73, 0x6b, 0x29
        /*0010*/ 	.byte	0x20, 0x3d, 0x3d, 0x20, 0x30, 0x00
	.type		$str$28,@object
	.size		$str$28,($str$26 - $str$28)
$str$28:
        /*0016*/ 	.byte	0x2f, 0x74, 0x6d, 0x70, 0x2f, 0x63, 0x75, 0x74, 0x6c, 0x61, 0x73, 0x73, 0x5f, 0x73, 0x77, 0x65
        /*0026*/ 	.byte	0x65, 0x70, 0x5f, 0x73, 0x72, 0x63, 0x2f, 0x69, 0x6e, 0x63, 0x6c, 0x75, 0x64, 0x65, 0x2f, 0x63
        /*0036*/ 	.byte	0x75, 0x74, 0x65, 0x2f, 0x70, 0x6f, 0x69, 0x6e, 0x74, 0x65, 0x72, 0x5f, 0x66, 0x6c, 0x61, 0x67
        /*0046*/ 	.byte	0x67, 0x65, 0x64, 0x2e, 0x68, 0x70, 0x70, 0x00
	.type		$str$26,@object
	.size		$str$26,($str$25 - $str$26)
$str$26:
        /*004e*/ 	.byte	0x2f, 0x74, 0x6d, 0x70, 0x2f, 0x63, 0x75, 0x74, 0x6c, 0x61, 0x73, 0x73, 0x5f, 0x73, 0x77, 0x65
        /*005e*/ 	.byte	0x65, 0x70, 0x5f, 0x73, 0x72, 0x63, 0x2f, 0x69, 0x6e, 0x63, 0x6c, 0x75, 0x64, 0x65, 0x2f, 0x63
        /*006e*/ 	.byte	0x75, 0x74, 0x65, 0x2f, 0x61, 0x74, 0x6f, 0x6d, 0x2f, 0x63, 0x6f, 0x70, 0x79, 0x5f, 0x74, 0x72
        /*007e*/ 	.byte	0x61, 0x69, 0x74, 0x73, 0x5f, 0x73, 0x6d, 0x31, 0x30, 0x30, 0x2e, 0x68, 0x70, 0x70, 0x00
	.type		$str$25,@object
	.size		$str$25,(__unnamed_1 - $str$25)
$str$25:
        /*008d*/ 	.byte	0x28, 0x28, 0x75, 0x69, 0x6e, 0x74, 0x33, 0x32, 0x5f, 0x74, 0x28, 0x74, 0x68, 0x72, 0x65, 0x61
        /*009d*/ 	.byte	0x64, 0x49, 0x64, 0x78, 0x2e, 0x78, 0x29, 0x20, 0x2f, 0x20, 0x33, 0x32, 0x29, 0x20, 0x25, 0x20
        /*00ad*/ 	.byte	0x34, 0x29, 0x20, 0x3d, 0x3d, 0x20, 0x28, 0x28, 0x28, 0x74, 0x6d, 0x65, 0x6d, 0x5f, 0x61, 0x64
        /*00bd*/ 	.byte	0x64, 0x72, 0x20, 0x3e, 0x3e, 0x20, 0x31, 0x36, 0x29, 0x20, 0x2f, 0x20, 0x33, 0x32, 0x29, 0x20
        /*00cd*/ 	.byte	0x25, 0x20, 0x34, 0x29, 0x00
	.type		__unnamed_1,@object
	.size		__unnamed_1,(__unnamed_2 - __unnamed_1)
__unnamed_1:
        /*00d2*/ 	.byte	0x61, 0x75, 0x74, 0x6f, 0x20, 0x63, 0x75, 0x74, 0x65, 0x3a, 0x3a, 0x61, 0x73, 0x5f, 0x70, 0x6f
        /* <DEDUP_REMOVED lines=24> */
        /*0262*/ 	.byte	0x3c, 0x34, 0x30, 0x39, 0x36, 0x3e, 0x3e, 0x3e, 0x3e, 0x5d, 0x00
	.type		__unnamed_2,@object
	.size		__unnamed_2,(__unnamed_3 - __unnamed_2)
__unnamed_2:
        /* <DEDUP_REMOVED lines=26> */
	.type		__unnamed_3,@object
	.size		__unnamed_3,(.L_3 - __unnamed_3)
__unnamed_3:
        /* <DEDUP_REMOVED lines=40> */
        /*0688*/ 	.byte	0x74, 0x65, 0x3a, 0x3a, 0x43, 0x3c, 0x30, 0x3e, 0x3e, 0x3e, 0x3e, 0x5d, 0x00
.L_3:


//--------------------- .nv.shared._ZN7cutlass13device_kernelINS_4gemm6kernel13GemmUniversalIN4cute5tupleIJiiiiEEENS1_10collective13CollectiveMmaINS1_35MainloopSm100TmaUmmaWarpSpecializedILi5ELi2ELi4ENS5_IJNS4_1CILi1EEESB_SB_EEEEENS5_IJNSA_ILi64EEENSA_ILi256EEENSA_ILi128EEEEEENS_12float_e4m3_tENS5_IJlSB_lEEESI_SJ_NS4_8TiledMMAINS4_8MMA_AtomIJNS4_10MMA_TraitsINS4_19SM100_MMA_F8F6F4_SSEJSI_SI_fSE_SF_NS4_17integral_constantINS4_4UMMA5MajorELSQ_0EEESR_NSO_INSP_7ScaleInELSS_0EEEST_EEEEEENS4_6LayoutISC_NS5_IJNSA_ILi0EEESX_SX_EEEEENS5_IJNS4_10UnderscoreES10_S10_EEEEENS4_13SM90_TMA_LOADENS4_14ComposedLayoutINS4_7SwizzleILi3ELi4ELi3EEENS4_18smem_ptr_flag_bitsILi8EEENSW_INS5_IJNSA_ILi8EEESG_EEENS5_IJSG_SB_EEEEEEEvNS4_8identityES13_S1D_vS1E_EENS_8epilogue10collective18CollectiveEpilogueINS1G_23Sm100TmaWarpSpecializedILi4ELi2ELi32ELb0ELb0EEEJSH_NS5_IJNSW_ISE_SB_EES1L_EEESI_SJ_SI_SJ_NS1G_6fusion15FusionCallbacksIS1K_NS1N_17LinearCombinationISI_fSI_fLNS_15FloatRoundStyleE2EEESH_S1M_JEEENS4_5SM1004TMEM4LOAD26SM100_TMEM_LOAD_16dp32b32xES13_NS14_INS15_ILi2ELi4ELi3EEES18_NSW_INS5_IJS19_SE_EEENS5_IJSE_SB_EEEEEEENS4_39AutoVectorizingCopyWithAssumedAlignmentILi128EEENS4_14SM90_TMA_STOREES21_S23_S23_EEEvvEEEEvNT_6ParamsE --------------------------
	.section	.nv.shared._ZN7cutlass13device_kernelINS_4gemm6kernel13GemmUniversalIN4cute5tupleIJiiiiEEENS1_10collective13CollectiveMmaINS1_35MainloopSm100TmaUmmaWarpSpecializedILi5ELi2ELi4ENS5_IJNS4_1CILi1EEESB_SB_EEEEENS5_IJNSA_ILi64EEENSA_ILi256EEENSA_ILi128EEEEEENS_12float_e4m3_tENS5_IJlSB_lEEESI_SJ_NS4_8TiledMMAINS4_8MMA_AtomIJNS4_10MMA_TraitsINS4_19SM100_MMA_F8F6F4_SSEJSI_SI_fSE_SF_NS4_17integral_constantINS4_4UMMA5MajorELSQ_0EEESR_NSO_INSP_7ScaleInELSS_0EEEST_EEEEEENS4_6LayoutISC_NS5_IJNSA_ILi0EEESX_SX_EEEEENS5_IJNS4_10UnderscoreES10_S10_EEEEENS4_13SM90_TMA_LOADENS4_14ComposedLayoutINS4_7SwizzleILi3ELi4ELi3EEENS4_18smem_ptr_flag_bitsILi8EEENSW_INS5_IJNSA_ILi8EEESG_EEENS5_IJSG_SB_EEEEEEEvNS4_8identityES13_S1D_vS1E_EENS_8epilogue10collective18CollectiveEpilogueINS1G_23Sm100TmaWarpSpecializedILi4ELi2ELi32ELb0ELb0EEEJSH_NS5_IJNSW_ISE_SB_EES1L_EEESI_SJ_SI_SJ_NS1G_6fusion15FusionCallbacksIS1K_NS1N_17LinearCombinationISI_fSI_fLNS_15FloatRoundStyleE2EEESH_S1M_JEEENS4_5SM1004TMEM4LOAD26SM100_TMEM_LOAD_16dp32b32xES13_NS14_INS15_ILi2ELi4ELi3EEES18_NSW_INS5_IJS19_SE_EEENS5_IJSE_SB_EEEEEEENS4_39AutoVectorizingCopyWithAssumedAlignmentILi128EEENS4_14SM90_TMA_STOREES21_S23_S23_EEEvvEEEEvNT_6ParamsE,"aw",@nobits
	.sectionflags	@""
	.align	16
	.zero		1024


//--------------------- .nv.shared.reserved.0     --------------------------
	.section	.nv.shared.reserved.0,"aw",@nobits
	.weak		__nv_reservedSMEM_offset_0_alias
	.size		__nv_reservedSMEM_offset_0_alias, 0, 64
	.other		__nv_reservedSMEM_offset_0_alias,@"STO_CUDA_RESERVED_SHARED STV_DEFAULT"
__nv_reservedSMEM_offset_0_alias:
	.zero		0
.nv.shared.reserved.0:
	.zero		64
	.weak		__nv_reservedSMEM_tcgen05_partition
	.type		__nv_reservedSMEM_tcgen05_partition,@object
	.size		__nv_reservedSMEM_tcgen05_partition,(.L_0 - __nv_reservedSMEM_tcgen05_partition)
__nv_reservedSMEM_tcgen05_partition:
	.zero		32
.L_0:


//--------------------- .nv.global                --------------------------
	.section	.nv.global,"aw",@nobits
.nv.global:
	.type		_ZN40_INTERNAL_81fcb74f_4_k_cu_cb1c1e18_317114cute1_E,@object
	.size		_ZN40_INTERNAL_81fcb74f_4_k_cu_cb1c1e18_317114cute1_E,(_ZN40_INTERNAL_81fcb74f_4_k_cu_cb1c1e18_317114cuda3std3__45__cpo6cbeginE - _ZN40_INTERNAL_81fcb74f_4_k_cu_cb1c1e18_317114cute1_E)
_ZN40_INTERNAL_81fcb74f_4_k_cu_cb1c1e18_317114cute1_E:
	.zero		1
	.type		_ZN40_INTERNAL_81fcb74f_4_k_cu_cb1c1e18_317114cuda3std3__45__cpo6cbeginE,@object
	.size		_ZN40_INTERNAL_81fcb74f_4_k_cu_cb1c1e18_317114cuda3std3__45__cpo6cbeginE,(_ZN40_INTERNAL_81fcb74f_4_k_cu_cb1c1e18_317114cuda3std3__48in_placeE - _ZN40_INTERNAL_81fcb74f_4_k_cu_cb1c1e18_317114cuda3std3__45__cpo6cbeginE)
_ZN40_INTERNAL_81fcb74f_4_k_cu_cb1c1e18_317114cuda3std3__45__cpo6cbeginE:
	.zero		1
	.type		_ZN40_INTERNAL_81fcb74f_4_k_cu_cb1c1e18_317114cuda3std3__48in_placeE,@object
	.size		_ZN40_INTERNAL_81fcb74f_4_k_cu_cb1c1e18_317114cuda3std3__48in_placeE,(_ZN40_INTERNAL_81fcb74f_4_k_cu_cb1c1e18_317114cuda3std6ranges3__45__cpo9iter_moveE - _ZN40_INTERNAL_81fcb74f_4_k_cu_cb1c1e18_317114cuda3std3__48in_placeE)
_ZN40_INTERNAL_81fcb74f_4_k_cu_cb1c1e18_317114cuda3std3__48in_placeE:
	.zero		1
	.type		_ZN40_INTERNAL_81fcb74f_4_k_cu_cb1c1e18_317114cuda3std6ranges3__45__cpo9iter_moveE,@object
	.size		_ZN40_INTERNAL_81fcb74f_4_k_cu_cb1c1e18_317114cuda3std6ranges3__45__cpo9iter_moveE,(_ZN40_INTERNAL_81fcb74f_4_k_cu_cb1c1e18_317114cuda3std3__45__cpo5beginE - _ZN40_INTERNAL_81fcb74f_4_k_cu_cb1c1e18_317114cuda3std6ranges3__45__cpo9iter_moveE)
_ZN40_INTERNAL_81fcb74f_4_k_cu_cb1c1e18_317114cuda3std6ranges3__45__cpo9iter_moveE:
	.zero		1
	.type		_ZN40_INTERNAL_81fcb74f_4_k_cu_cb1c1e18_317114cuda3std3__45__cpo5beginE,@object
	.size		_ZN40_INTERNAL_81fcb74f_4_k_cu_cb1c1e18_317114cuda3std3__45__cpo5beginE,(_ZN40_INTERNAL_81fcb74f_4_k_cu_cb1c1e18_317114cuda3std3__442_GLOBAL__N__81fcb74f_4_k_cu_cb1c1e18_317116ignoreE - _ZN40_INTERNAL_81fcb74f_4_k_cu_cb1c1e18_317114cuda3std3__45__cpo5beginE)
_ZN40_INTERNAL_81fcb74f_4_k_cu_cb1c1e18_317114cuda3std3__45__cpo5beginE:
	.zero		1
	.type		_ZN40_INTERNAL_81fcb74f_4_k_cu_cb1c1e18_317114cuda3std3__442_GLOBAL__N__81fcb74f_4_k_cu_cb1c1e18_317116ignoreE,@object
	.size		_ZN40_INTERNAL_81fcb74f_4_k_cu_cb1c1e18_317114cuda3std3__442_GLOBAL__N__81fcb74f_4_k_cu_cb1c1e18_317116ignoreE,(_ZN40_INTERNAL_81fcb74f_4_k_cu_cb1c1e18_317114cute7productE - _ZN40_INTERNAL_81fcb74f_4_k_cu_cb1c1e18_317114cuda3std3__442_GLOBAL__N__81fcb74f_4_k_cu_cb1c1e18_317116ignoreE)
_ZN40_INTERNAL_81fcb74f_4_k_cu_cb1c1e18_317114cuda3std3__442_GLOBAL__N__81fcb74f_4_k_cu_cb1c1e18_317116ignoreE:
	.zero		1
	.type		_ZN40_INTERNAL_81fcb74f_4_k_cu_cb1c1e18_317114cute7productE,@object
	.size		_ZN40_INTERNAL_81fcb74f_4_k_cu_cb1c1e18_317114cute7productE,(_ZN40_INTERNAL_81fcb74f_4_k_cu_cb1c1e18_317114cuda3std3__45__cpo3endE - _ZN40_INTERNAL_81fcb74f_4_k_cu_cb1c1e18_317114cute7productE)
_ZN40_INTERNAL_81fcb74f_4_k_cu_cb1c1e18_317114cute7productE:
	.zero		1
	.type		_ZN40_INTERNAL_81fcb74f_4_k_cu_cb1c1e18_317114cuda3std3__45__cpo3endE,@object
	.size		_ZN40_INTERNAL_81fcb74f_4_k_cu_cb1c1e18_317114cuda3std3__45__cpo3endE,(_ZN40_INTERNAL_81fcb74f_4_k_cu_cb1c1e18_317114cuda3std3__419piecewise_constructE - _ZN40_INTERNAL_81fcb74f_4_k_cu_cb1c1e18_317114cuda3std3__45__cpo3endE)
_ZN40_INTERNAL_81fcb74f_4_k_cu_cb1c1e18_317114cuda3std3__45__cpo3endE:
	.zero		1
	.type		_ZN40_INTERNAL_81fcb74f_4_k_cu_cb1c1e18_317114cuda3std3__419piecewise_constructE,@object
	.size		_ZN40_INTERNAL_81fcb74f_4_k_cu_cb1c1e18_317114cuda3std3__419piecewise_constructE,(_ZN40_INTERNAL_81fcb74f_4_k_cu_cb1c1e18_317114cuda3std3__45__cpo4cendE - _ZN40_INTERNAL_81fcb74f_4_k_cu_cb1c1e18_317114cuda3std3__419piecewise_constructE)
_ZN40_INTERNAL_81fcb74f_4_k_cu_cb1c1e18_317114cuda3std3__419piecewise_constructE:
	.zero		1
	.type		_ZN40_INTERNAL_81fcb74f_4_k_cu_cb1c1e18_317114cuda3std3__45__cpo4cendE,@object
	.size		_ZN40_INTERNAL_81fcb74f_4_k_cu_cb1c1e18_317114cuda3std3__45__cpo4cendE,(_ZN40_INTERNAL_81fcb74f_4_k_cu_cb1c1e18_317114cuda3std6ranges3__45__cpo4swapE - _ZN40_INTERNAL_81fcb74f_4_k_cu_cb1c1e18_317114cuda3std3__45__cpo4cendE)
_ZN40_INTERNAL_81fcb74f_4_k_cu_cb1c1e18_317114cuda3std3__45__cpo4cendE:
	.zero		1
	.type		_ZN40_INTERNAL_81fcb74f_4_k_cu_cb1c1e18_317114cuda3std6ranges3__45__cpo4swapE,@object
	.size		_ZN40_INTERNAL_81fcb74f_4_k_cu_cb1c1e18_317114cuda3std6ranges3__45__cpo4swapE,(.L_11 - _ZN40_INTERNAL_81fcb74f_4_k_cu_cb1c1e18_317114cuda3std6ranges3__45__cpo4swapE)
_ZN40_INTERNAL_81fcb74f_4_k_cu_cb1c1e18_317114cuda3std6ranges3__45__cpo4swapE:
	.zero		1
.L_11:


//--------------------- .nv.constant0._ZN7cutlass13device_kernelINS_4gemm6kernel13GemmUniversalIN4cute5tupleIJiiiiEEENS1_10collective13CollectiveMmaINS1_35MainloopSm100TmaUmmaWarpSpecializedILi5ELi2ELi4ENS5_IJNS4_1CILi1EEESB_SB_EEEEENS5_IJNSA_ILi64EEENSA_ILi256EEENSA_ILi128EEEEEENS_12float_e4m3_tENS5_IJlSB_lEEESI_SJ_NS4_8TiledMMAINS4_8MMA_AtomIJNS4_10MMA_TraitsINS4_19SM100_MMA_F8F6F4_SSEJSI_SI_fSE_SF_NS4_17integral_constantINS4_4UMMA5MajorELSQ_0EEESR_NSO_INSP_7ScaleInELSS_0EEEST_EEEEEENS4_6LayoutISC_NS5_IJNSA_ILi0EEESX_SX_EEEEENS5_IJNS4_10UnderscoreES10_S10_EEEEENS4_13SM90_TMA_LOADENS4_14ComposedLayoutINS4_7SwizzleILi3ELi4ELi3EEENS4_18smem_ptr_flag_bitsILi8EEENSW_INS5_IJNSA_ILi8EEESG_EEENS5_IJSG_SB_EEEEEEEvNS4_8identityES13_S1D_vS1E_EENS_8epilogue10collective18CollectiveEpilogueINS1G_23Sm100TmaWarpSpecializedILi4ELi2ELi32ELb0ELb0EEEJSH_NS5_IJNSW_ISE_SB_EES1L_EEESI_SJ_SI_SJ_NS1G_6fusion15FusionCallbacksIS1K_NS1N_17LinearCombinationISI_fSI_fLNS_15FloatRoundStyleE2EEESH_S1M_JEEENS4_5SM1004TMEM4LOAD26SM100_TMEM_LOAD_16dp32b32xES13_NS14_INS15_ILi2ELi4ELi3EEES18_NSW_INS5_IJS19_SE_EEENS5_IJSE_SB_EEEEEEENS4_39AutoVectorizingCopyWithAssumedAlignmentILi128EEENS4_14SM90_TMA_STOREES21_S23_S23_EEEvvEEEEvNT_6ParamsE --------------------------
	.section	.nv.constant0._ZN7cutlass13device_kernelINS_4gemm6kernel13GemmUniversalIN4cute5tupleIJiiiiEEENS1_10collective13CollectiveMmaINS1_35MainloopSm100TmaUmmaWarpSpecializedILi5ELi2ELi4ENS5_IJNS4_1CILi1EEESB_SB_EEEEENS5_IJNSA_ILi64EEENSA_ILi256EEENSA_ILi128EEEEEENS_12float_e4m3_tENS5_IJlSB_lEEESI_SJ_NS4_8TiledMMAINS4_8MMA_AtomIJNS4_10MMA_TraitsINS4_19SM100_MMA_F8F6F4_SSEJSI_SI_fSE_SF_NS4_17integral_constantINS4_4UMMA5MajorELSQ_0EEESR_NSO_INSP_7ScaleInELSS_0EEEST_EEEEEENS4_6LayoutISC_NS5_IJNSA_ILi0EEESX_SX_EEEEENS5_IJNS4_10UnderscoreES10_S10_EEEEENS4_13SM90_TMA_LOADENS4_14ComposedLayoutINS4_7SwizzleILi3ELi4ELi3EEENS4_18smem_ptr_flag_bitsILi8EEENSW_INS5_IJNSA_ILi8EEESG_EEENS5_IJSG_SB_EEEEEEEvNS4_8identityES13_S1D_vS1E_EENS_8epilogue10collective18CollectiveEpilogueINS1G_23Sm100TmaWarpSpecializedILi4ELi2ELi32ELb0ELb0EEEJSH_NS5_IJNSW_ISE_SB_EES1L_EEESI_SJ_SI_SJ_NS1G_6fusion15FusionCallbacksIS1K_NS1N_17LinearCombinationISI_fSI_fLNS_15FloatRoundStyleE2EEESH_S1M_JEEENS4_5SM1004TMEM4LOAD26SM100_TMEM_LOAD_16dp32b32xES13_NS14_INS15_ILi2ELi4ELi3EEES18_NSW_INS5_IJS19_SE_EEENS5_IJSE_SB_EEEEEEENS4_39AutoVectorizingCopyWithAssumedAlignmentILi128EEENS4_14SM90_TMA_STOREES21_S23_S23_EEEvvEEEEvNT_6ParamsE,"a",@progbits
	.sectionflags	@""
	.align	4
.nv.constant0._ZN7cutlass13device_kernelINS_4gemm6kernel13GemmUniversalIN4cute5tupleIJiiiiEEENS1_10collective13CollectiveMmaINS1_35MainloopSm100TmaUmmaWarpSpecializedILi5ELi2ELi4ENS5_IJNS4_1CILi1EEESB_SB_EEEEENS5_IJNSA_ILi64EEENSA_ILi256EEENSA_ILi128EEEEEENS_12float_e4m3_tENS5_IJlSB_lEEESI_SJ_NS4_8TiledMMAINS4_8MMA_AtomIJNS4_10MMA_TraitsINS4_19SM100_MMA_F8F6F4_SSEJSI_SI_fSE_SF_NS4_17integral_constantINS4_4UMMA5MajorELSQ_0EEESR_NSO_INSP_7ScaleInELSS_0EEEST_EEEEEENS4_6LayoutISC_NS5_IJNSA_ILi0EEESX_SX_EEEEENS5_IJNS4_10UnderscoreES10_S10_EEEEENS4_13SM90_TMA_LOADENS4_14ComposedLayoutINS4_7SwizzleILi3ELi4ELi3EEENS4_18smem_ptr_flag_bitsILi8EEENSW_INS5_IJNSA_ILi8EEESG_EEENS5_IJSG_SB_EEEEEEEvNS4_8identityES13_S1D_vS1E_EENS_8epilogue10collective18CollectiveEpilogueINS1G_23Sm100TmaWarpSpecializedILi4ELi2ELi32ELb0ELb0EEEJSH_NS5_IJNSW_ISE_SB_EES1L_EEESI_SJ_SI_SJ_NS1G_6fusion15FusionCallbacksIS1K_NS1N_17LinearCombinationISI_fSI_fLNS_15FloatRoundStyleE2EEESH_S1M_JEEENS4_5SM1004TMEM4LOAD26SM100_TMEM_LOAD_16dp32b32xES13_NS14_INS15_ILi2ELi4ELi3EEES18_NSW_INS5_IJS19_SE_EEENS5_IJSE_SB_EEEEEEENS4_39AutoVectorizingCopyWithAssumedAlignmentILi128EEENS4_14SM90_TMA_STOREES21_S23_S23_EEEvvEEEEvNT_6ParamsE:
	.zero		2944


//--------------------- SYMBOLS --------------------------

	.type		.nv.reservedSmem.offset0,@object
	.size		.nv.reservedSmem.offset0,0x4
	.type		.nv.reservedSmem.cap,@object
	.size		.nv.reservedSmem.cap,0x4
	.type		__assertfail,@function
